//
// Generated by NVIDIA NVVM Compiler
//
// Compiler Build ID: CL-36424714
// Cuda compilation tools, release 13.0, V13.0.88
// Based on NVVM 20.0.0
//

.version 9.0
.target sm_100
.address_size 64

	// .globl	_Z8init_gpui
.extern .shared .align 16 .b8 s[];
.extern .shared .align 16 .b8 s2[];

.visible .entry _Z8init_gpui(
	.param .u32 _Z8init_gpui_param_0
)
{


	ret;

}
	// .globl	_Z9phase_onePiiiii
.visible .entry _Z9phase_onePiiiii(
	.param .u64 .ptr .align 1 _Z9phase_onePiiiii_param_0,
	.param .u32 _Z9phase_onePiiiii_param_1,
	.param .u32 _Z9phase_onePiiiii_param_2,
	.param .u32 _Z9phase_onePiiiii_param_3,
	.param .u32 _Z9phase_onePiiiii_param_4
)
{
	.reg .pred 	%p<12>;
	.reg .b32 	%r<90>;
	.reg .b64 	%rd<5>;

	ld.param.u64 	%rd2, [_Z9phase_onePiiiii_param_0];
	ld.param.u32 	%r37, [_Z9phase_onePiiiii_param_1];
	ld.param.u32 	%r39, [_Z9phase_onePiiiii_param_2];
	ld.param.u32 	%r40, [_Z9phase_onePiiiii_param_3];
	ld.param.u32 	%r41, [_Z9phase_onePiiiii_param_4];
	cvta.to.global.u64 	%rd3, %rd2;
	mov.u32 	%r1, %tid.x;
	mov.u32 	%r43, %tid.y;
	mul.lo.s32 	%r44, %r39, %r37;
	add.s32 	%r45, %r44, %r43;
	add.s32 	%r46, %r44, %r1;
	mad.lo.s32 	%r48, %r45, %r40, %r46;
	mul.lo.s32 	%r2, %r37, %r43;
	max.s32 	%r49, %r45, %r46;
	setp.ge.s32 	%p1, %r49, %r41;
	mul.wide.s32 	%rd4, %r48, 4;
	add.s64 	%rd1, %rd3, %rd4;
	mov.b32 	%r82, 1000000000;
	@%p1 bra 	$L__BB1_2;
	ld.global.u32 	%r82, [%rd1];
$L__BB1_2:
	add.s32 	%r50, %r2, %r1;
	shl.b32 	%r51, %r50, 2;
	mov.u32 	%r52, s;
	add.s32 	%r5, %r52, %r51;
	st.shared.u32 	[%r5], %r82;
	bar.sync 	0;
	setp.lt.s32 	%p2, %r37, 1;
	@%p2 bra 	$L__BB1_19;
	and.b32  	%r6, %r37, 3;
	setp.lt.u32 	%p3, %r37, 4;
	mov.b32 	%r86, 0;
	@%p3 bra 	$L__BB1_14;
	and.b32  	%r86, %r37, 2147483644;
	neg.s32 	%r85, %r86;
	shl.b32 	%r9, %r37, 2;
	shl.b32 	%r54, %r1, 2;
	add.s32 	%r84, %r52, %r54;
	shl.b32 	%r11, %r37, 4;
	shl.b32 	%r12, %r37, 3;
	mul.lo.s32 	%r13, %r37, 12;
	shl.b32 	%r56, %r2, 2;
	add.s32 	%r57, %r56, %r52;
	add.s32 	%r83, %r57, 8;
$L__BB1_5:
	ld.shared.u32 	%r58, [%r83+-8];
	ld.shared.u32 	%r59, [%r84];
	add.s32 	%r18, %r59, %r58;
	ld.shared.u32 	%r60, [%r5];
	setp.ge.s32 	%p4, %r18, %r60;
	@%p4 bra 	$L__BB1_7;
	st.shared.u32 	[%r5], %r18;
$L__BB1_7:
	bar.sync 	0;
	ld.shared.u32 	%r61, [%r83+-4];
	add.s32 	%r62, %r84, %r9;
	ld.shared.u32 	%r63, [%r62];
	add.s32 	%r19, %r63, %r61;
	ld.shared.u32 	%r64, [%r5];
	setp.ge.s32 	%p5, %r19, %r64;
	@%p5 bra 	$L__BB1_9;
	st.shared.u32 	[%r5], %r19;
$L__BB1_9:
	bar.sync 	0;
	ld.shared.u32 	%r65, [%r83];
	add.s32 	%r66, %r84, %r12;
	ld.shared.u32 	%r67, [%r66];
	add.s32 	%r20, %r67, %r65;
	ld.shared.u32 	%r68, [%r5];
	setp.ge.s32 	%p6, %r20, %r68;
	@%p6 bra 	$L__BB1_11;
	st.shared.u32 	[%r5], %r20;
$L__BB1_11:
	bar.sync 	0;
	ld.shared.u32 	%r69, [%r83+4];
	add.s32 	%r70, %r84, %r13;
	ld.shared.u32 	%r71, [%r70];
	add.s32 	%r21, %r71, %r69;
	ld.shared.u32 	%r72, [%r5];
	setp.ge.s32 	%p7, %r21, %r72;
	@%p7 bra 	$L__BB1_13;
	st.shared.u32 	[%r5], %r21;
$L__BB1_13:
	bar.sync 	0;
	add.s32 	%r85, %r85, 4;
	add.s32 	%r84, %r84, %r11;
	add.s32 	%r83, %r83, 16;
	setp.ne.s32 	%p8, %r85, 0;
	@%p8 bra 	$L__BB1_5;
$L__BB1_14:
	setp.eq.s32 	%p9, %r6, 0;
	@%p9 bra 	$L__BB1_19;
	mad.lo.s32 	%r73, %r86, %r37, %r1;
	shl.b32 	%r74, %r73, 2;
	add.s32 	%r89, %r52, %r74;
	shl.b32 	%r27, %r37, 2;
	add.s32 	%r76, %r86, %r2;
	shl.b32 	%r77, %r76, 2;
	add.s32 	%r88, %r52, %r77;
	neg.s32 	%r87, %r6;
$L__BB1_16:
	.pragma "nounroll";
	ld.shared.u32 	%r78, [%r88];
	ld.shared.u32 	%r79, [%r89];
	add.s32 	%r33, %r79, %r78;
	ld.shared.u32 	%r80, [%r5];
	setp.ge.s32 	%p10, %r33, %r80;
	@%p10 bra 	$L__BB1_18;
	st.shared.u32 	[%r5], %r33;
$L__BB1_18:
	bar.sync 	0;
	add.s32 	%r89, %r89, %r27;
	add.s32 	%r88, %r88, 4;
	add.s32 	%r87, %r87, 1;
	setp.ne.s32 	%p11, %r87, 0;
	@%p11 bra 	$L__BB1_16;
$L__BB1_19:
	ld.shared.u32 	%r81, [%r5];
	st.global.u32 	[%rd1], %r81;
	ret;

}
	// .globl	_Z9phase_twoPiiiii
.visible .entry _Z9phase_twoPiiiii(
	.param .u64 .ptr .align 1 _Z9phase_twoPiiiii_param_0,
	.param .u32 _Z9phase_twoPiiiii_param_1,
	.param .u32 _Z9phase_twoPiiiii_param_2,
	.param .u32 _Z9phase_twoPiiiii_param_3,
	.param .u32 _Z9phase_twoPiiiii_param_4
)
{
	.reg .pred 	%p<26>;
	.reg .b32 	%r<195>;
	.reg .b64 	%rd<7>;

	ld.param.u64 	%rd3, [_Z9phase_twoPiiiii_param_0];
	ld.param.u32 	%r87, [_Z9phase_twoPiiiii_param_1];
	ld.param.u32 	%r88, [_Z9phase_twoPiiiii_param_2];
	ld.param.u32 	%r89, [_Z9phase_twoPiiiii_param_3];
	ld.param.u32 	%r90, [_Z9phase_twoPiiiii_param_4];
	cvta.to.global.u64 	%rd1, %rd3;
	mul.lo.s32 	%r1, %r87, %r87;
	mov.u32 	%r2, %tid.x;
	mov.u32 	%r3, %tid.y;
	mov.u32 	%r91, %ctaid.x;
	mov.u32 	%r4, %ctaid.y;
	setp.ge.s32 	%p1, %r91, %r88;
	selp.u32 	%r92, 1, 0, %p1;
	add.s32 	%r5, %r91, %r92;
	setp.ne.s32 	%p2, %r4, 0;
	@%p2 bra 	$L__BB2_2;
	mul.lo.s32 	%r94, %r88, %r87;
	add.s32 	%r175, %r94, %r3;
	mad.lo.s32 	%r176, %r5, %r87, %r2;
	add.s32 	%r178, %r94, %r2;
	mov.u32 	%r177, %r175;
	bra.uni 	$L__BB2_3;
$L__BB2_2:
	mad.lo.s32 	%r175, %r5, %r87, %r3;
	mul.lo.s32 	%r93, %r88, %r87;
	add.s32 	%r176, %r93, %r2;
	add.s32 	%r177, %r93, %r3;
	mov.u32 	%r178, %r176;
$L__BB2_3:
	mad.lo.s32 	%r96, %r175, %r89, %r176;
	mul.lo.s32 	%r16, %r177, %r89;
	mul.lo.s32 	%r17, %r87, %r3;
	add.s32 	%r18, %r17, %r2;
	max.s32 	%r97, %r175, %r176;
	setp.ge.s32 	%p3, %r97, %r90;
	mul.wide.s32 	%rd4, %r96, 4;
	add.s64 	%rd2, %rd1, %rd4;
	mov.b32 	%r179, 1000000000;
	@%p3 bra 	$L__BB2_5;
	ld.global.u32 	%r179, [%rd2];
$L__BB2_5:
	shl.b32 	%r99, %r18, 2;
	mov.u32 	%r100, s2;
	add.s32 	%r21, %r100, %r99;
	st.shared.u32 	[%r21], %r179;
	max.s32 	%r101, %r177, %r178;
	setp.ge.s32 	%p4, %r101, %r90;
	mov.b32 	%r180, 1000000000;
	@%p4 bra 	$L__BB2_7;
	add.s32 	%r102, %r16, %r178;
	mul.wide.s32 	%rd5, %r102, 4;
	add.s64 	%rd6, %rd1, %rd5;
	ld.global.u32 	%r180, [%rd6];
$L__BB2_7:
	setp.eq.s32 	%p5, %r4, 0;
	shl.b32 	%r103, %r1, 2;
	add.s32 	%r105, %r100, %r103;
	add.s32 	%r107, %r105, %r99;
	st.shared.u32 	[%r107], %r180;
	bar.sync 	0;
	@%p5 bra 	$L__BB2_25;
	setp.lt.s32 	%p6, %r87, 1;
	@%p6 bra 	$L__BB2_42;
	and.b32  	%r24, %r87, 3;
	setp.lt.u32 	%p7, %r87, 4;
	mov.b32 	%r191, 0;
	@%p7 bra 	$L__BB2_20;
	and.b32  	%r191, %r87, 2147483644;
	neg.s32 	%r186, %r191;
	shl.b32 	%r109, %r87, 2;
	add.s32 	%r110, %r109, 4;
	mul.lo.s32 	%r27, %r87, %r110;
	shl.b32 	%r111, %r2, 2;
	add.s32 	%r185, %r100, %r111;
	shl.b32 	%r29, %r87, 4;
	add.s32 	%r113, %r109, 8;
	mul.lo.s32 	%r30, %r87, %r113;
	add.s32 	%r114, %r109, 12;
	mul.lo.s32 	%r31, %r87, %r114;
	shl.b32 	%r115, %r17, 2;
	add.s32 	%r116, %r115, %r100;
	add.s32 	%r184, %r116, 8;
$L__BB2_11:
	ld.shared.u32 	%r117, [%r184+-8];
	add.s32 	%r118, %r185, %r103;
	ld.shared.u32 	%r119, [%r118];
	add.s32 	%r56, %r119, %r117;
	ld.shared.u32 	%r120, [%r21];
	setp.ge.s32 	%p8, %r56, %r120;
	@%p8 bra 	$L__BB2_13;
	st.shared.u32 	[%r21], %r56;
$L__BB2_13:
	bar.sync 	0;
	ld.shared.u32 	%r121, [%r184+-4];
	add.s32 	%r122, %r185, %r27;
	ld.shared.u32 	%r123, [%r122];
	add.s32 	%r57, %r123, %r121;
	ld.shared.u32 	%r124, [%r21];
	setp.ge.s32 	%p9, %r57, %r124;
	@%p9 bra 	$L__BB2_15;
	st.shared.u32 	[%r21], %r57;
$L__BB2_15:
	bar.sync 	0;
	ld.shared.u32 	%r125, [%r184];
	add.s32 	%r126, %r185, %r30;
	ld.shared.u32 	%r127, [%r126];
	add.s32 	%r58, %r127, %r125;
	ld.shared.u32 	%r128, [%r21];
	setp.ge.s32 	%p10, %r58, %r128;
	@%p10 bra 	$L__BB2_17;
	st.shared.u32 	[%r21], %r58;
$L__BB2_17:
	bar.sync 	0;
	ld.shared.u32 	%r129, [%r184+4];
	add.s32 	%r130, %r185, %r31;
	ld.shared.u32 	%r131, [%r130];
	add.s32 	%r59, %r131, %r129;
	ld.shared.u32 	%r132, [%r21];
	setp.ge.s32 	%p11, %r59, %r132;
	@%p11 bra 	$L__BB2_19;
	st.shared.u32 	[%r21], %r59;
$L__BB2_19:
	bar.sync 	0;
	add.s32 	%r186, %r186, 4;
	add.s32 	%r185, %r185, %r29;
	add.s32 	%r184, %r184, 16;
	setp.eq.s32 	%p12, %r186, 0;
	@%p12 bra 	$L__BB2_20;
	bra.uni 	$L__BB2_11;
$L__BB2_20:
	setp.eq.s32 	%p13, %r24, 0;
	@%p13 bra 	$L__BB2_42;
	mad.lo.s32 	%r134, %r191, %r87, %r2;
	shl.b32 	%r135, %r134, 2;
	add.s32 	%r136, %r103, %r135;
	add.s32 	%r194, %r100, %r136;
	shl.b32 	%r77, %r87, 2;
	add.s32 	%r138, %r191, %r17;
	shl.b32 	%r139, %r138, 2;
	add.s32 	%r193, %r100, %r139;
	neg.s32 	%r192, %r24;
$L__BB2_22:
	.pragma "nounroll";
	ld.shared.u32 	%r140, [%r193];
	ld.shared.u32 	%r141, [%r194];
	add.s32 	%r83, %r141, %r140;
	ld.shared.u32 	%r142, [%r21];
	setp.ge.s32 	%p14, %r83, %r142;
	@%p14 bra 	$L__BB2_24;
	st.shared.u32 	[%r21], %r83;
$L__BB2_24:
	bar.sync 	0;
	add.s32 	%r194, %r194, %r77;
	add.s32 	%r193, %r193, 4;
	add.s32 	%r192, %r192, 1;
	setp.ne.s32 	%p15, %r192, 0;
	@%p15 bra 	$L__BB2_22;
	bra.uni 	$L__BB2_42;
$L__BB2_25:
	setp.lt.s32 	%p16, %r87, 1;
	@%p16 bra 	$L__BB2_42;
	and.b32  	%r34, %r87, 3;
	setp.lt.u32 	%p17, %r87, 4;
	mov.b32 	%r187, 0;
	@%p17 bra 	$L__BB2_37;
	and.b32  	%r187, %r87, 2147483644;
	neg.s32 	%r183, %r187;
	shl.b32 	%r37, %r87, 2;
	shl.b32 	%r144, %r2, 2;
	add.s32 	%r182, %r100, %r144;
	shl.b32 	%r39, %r87, 4;
	shl.b32 	%r40, %r87, 3;
	mul.lo.s32 	%r41, %r87, 12;
	shl.b32 	%r146, %r3, 2;
	add.s32 	%r147, %r146, %r37;
	mad.lo.s32 	%r148, %r87, %r147, %r100;
	add.s32 	%r181, %r148, 8;
$L__BB2_28:
	ld.shared.u32 	%r149, [%r181+-8];
	ld.shared.u32 	%r150, [%r182];
	add.s32 	%r46, %r150, %r149;
	ld.shared.u32 	%r151, [%r21];
	setp.ge.s32 	%p18, %r46, %r151;
	@%p18 bra 	$L__BB2_30;
	st.shared.u32 	[%r21], %r46;
$L__BB2_30:
	bar.sync 	0;
	ld.shared.u32 	%r152, [%r181+-4];
	add.s32 	%r153, %r182, %r37;
	ld.shared.u32 	%r154, [%r153];
	add.s32 	%r47, %r154, %r152;
	ld.shared.u32 	%r155, [%r21];
	setp.ge.s32 	%p19, %r47, %r155;
	@%p19 bra 	$L__BB2_32;
	st.shared.u32 	[%r21], %r47;
$L__BB2_32:
	bar.sync 	0;
	ld.shared.u32 	%r156, [%r181];
	add.s32 	%r157, %r182, %r40;
	ld.shared.u32 	%r158, [%r157];
	add.s32 	%r48, %r158, %r156;
	ld.shared.u32 	%r159, [%r21];
	setp.ge.s32 	%p20, %r48, %r159;
	@%p20 bra 	$L__BB2_34;
	st.shared.u32 	[%r21], %r48;
$L__BB2_34:
	bar.sync 	0;
	ld.shared.u32 	%r160, [%r181+4];
	add.s32 	%r161, %r182, %r41;
	ld.shared.u32 	%r162, [%r161];
	add.s32 	%r49, %r162, %r160;
	ld.shared.u32 	%r163, [%r21];
	setp.ge.s32 	%p21, %r49, %r163;
	@%p21 bra 	$L__BB2_36;
	st.shared.u32 	[%r21], %r49;
$L__BB2_36:
	bar.sync 	0;
	add.s32 	%r183, %r183, 4;
	add.s32 	%r182, %r182, %r39;
	add.s32 	%r181, %r181, 16;
	setp.eq.s32 	%p22, %r183, 0;
	@%p22 bra 	$L__BB2_37;
	bra.uni 	$L__BB2_28;
$L__BB2_37:
	setp.eq.s32 	%p23, %r34, 0;
	@%p23 bra 	$L__BB2_42;
	mad.lo.s32 	%r164, %r187, %r87, %r2;
	shl.b32 	%r165, %r164, 2;
	add.s32 	%r190, %r100, %r165;
	shl.b32 	%r65, %r87, 2;
	add.s32 	%r168, %r187, %r17;
	shl.b32 	%r169, %r168, 2;
	add.s32 	%r170, %r103, %r169;
	add.s32 	%r189, %r100, %r170;
	neg.s32 	%r188, %r34;
$L__BB2_39:
	.pragma "nounroll";
	ld.shared.u32 	%r171, [%r189];
	ld.shared.u32 	%r172, [%r190];
	add.s32 	%r71, %r172, %r171;
	ld.shared.u32 	%r173, [%r21];
	setp.ge.s32 	%p24, %r71, %r173;
	@%p24 bra 	$L__BB2_41;
	st.shared.u32 	[%r21], %r71;
$L__BB2_41:
	bar.sync 	0;
	add.s32 	%r190, %r190, %r65;
	add.s32 	%r189, %r189, 4;
	add.s32 	%r188, %r188, 1;
	setp.eq.s32 	%p25, %r188, 0;
	@%p25 bra 	$L__BB2_42;
	bra.uni 	$L__BB2_39;
$L__BB2_42:
	ld.shared.u32 	%r174, [%r21];
	st.global.u32 	[%rd2], %r174;
	ret;

}
	// .globl	_Z11phase_threePiiiii
.visible .entry _Z11phase_threePiiiii(
	.param .u64 .ptr .align 1 _Z11phase_threePiiiii_param_0,
	.param .u32 _Z11phase_threePiiiii_param_1,
	.param .u32 _Z11phase_threePiiiii_param_2,
	.param .u32 _Z11phase_threePiiiii_param_3,
	.param .u32 _Z11phase_threePiiiii_param_4
)
{
	.reg .pred 	%p<14>;
	.reg .b32 	%r<79>;
	.reg .b64 	%rd<17>;

	ld.param.u64 	%rd8, [_Z11phase_threePiiiii_param_0];
	ld.param.u32 	%r35, [_Z11phase_threePiiiii_param_1];
	ld.param.u32 	%r36, [_Z11phase_threePiiiii_param_2];
	ld.param.u32 	%r37, [_Z11phase_threePiiiii_param_3];
	ld.param.u32 	%r38, [_Z11phase_threePiiiii_param_4];
	cvta.to.global.u64 	%rd1, %rd8;
	mov.u32 	%r1, %tid.x;
	mov.u32 	%r40, %tid.y;
	mov.u32 	%r2, %ctaid.x;
	mov.u32 	%r41, %ctaid.y;
	setp.ge.s32 	%p1, %r2, %r36;
	selp.u32 	%r3, 1, 0, %p1;
	add.s32 	%r42, %r2, %r3;
	setp.ge.s32 	%p2, %r41, %r36;
	selp.u32 	%r43, 1, 0, %p2;
	add.s32 	%r44, %r41, %r43;
	mad.lo.s32 	%r45, %r44, %r35, %r40;
	mul.lo.s32 	%r4, %r42, %r35;
	add.s32 	%r46, %r4, %r1;
	mul.lo.s32 	%r5, %r45, %r37;
	add.s32 	%r48, %r5, %r46;
	max.s32 	%r49, %r45, %r46;
	setp.lt.s32 	%p3, %r49, %r38;
	mul.wide.s32 	%rd9, %r48, 4;
	add.s64 	%rd2, %rd1, %rd9;
	@%p3 bra 	$L__BB3_2;
	mov.b32 	%r50, 1000000000;
	st.global.u32 	[%rd2], %r50;
$L__BB3_2:
	bar.sync 	0;
	mul.lo.s32 	%r6, %r36, %r35;
	add.s32 	%r7, %r6, %r35;
	setp.lt.s32 	%p4, %r35, 1;
	@%p4 bra 	$L__BB3_19;
	add.s32 	%r51, %r6, 1;
	max.s32 	%r8, %r7, %r51;
	sub.s32 	%r52, %r8, %r6;
	and.b32  	%r9, %r52, 3;
	setp.eq.s32 	%p5, %r9, 0;
	mov.u32 	%r78, %r6;
	@%p5 bra 	$L__BB3_8;
	mad.lo.s32 	%r53, %r37, %r36, %r2;
	add.s32 	%r54, %r53, %r3;
	mad.lo.s32 	%r74, %r35, %r54, %r1;
	add.s32 	%r73, %r6, %r5;
	neg.s32 	%r72, %r9;
	add.s32 	%r78, %r6, %r9;
$L__BB3_5:
	.pragma "nounroll";
	mul.wide.s32 	%rd10, %r73, 4;
	add.s64 	%rd11, %rd1, %rd10;
	ld.global.u32 	%r55, [%rd11];
	mul.wide.s32 	%rd12, %r74, 4;
	add.s64 	%rd13, %rd1, %rd12;
	ld.global.u32 	%r56, [%rd13];
	add.s32 	%r17, %r56, %r55;
	ld.global.u32 	%r57, [%rd2];
	setp.ge.s32 	%p6, %r17, %r57;
	@%p6 bra 	$L__BB3_7;
	st.global.u32 	[%rd2], %r17;
$L__BB3_7:
	bar.sync 	0;
	add.s32 	%r74, %r74, %r37;
	add.s32 	%r73, %r73, 1;
	add.s32 	%r72, %r72, 1;
	setp.ne.s32 	%p7, %r72, 0;
	@%p7 bra 	$L__BB3_5;
$L__BB3_8:
	sub.s32 	%r58, %r6, %r8;
	setp.gt.u32 	%p8, %r58, -4;
	@%p8 bra 	$L__BB3_19;
	mad.lo.s32 	%r59, %r78, %r37, %r1;
	add.s32 	%r77, %r59, %r4;
	shl.b32 	%r23, %r37, 2;
	add.s32 	%r76, %r78, %r5;
	mul.wide.s32 	%rd5, %r37, 4;
$L__BB3_10:
	mul.wide.s32 	%rd14, %r76, 4;
	add.s64 	%rd3, %rd1, %rd14;
	ld.global.u32 	%r60, [%rd3];
	mul.wide.s32 	%rd15, %r77, 4;
	add.s64 	%rd4, %rd1, %rd15;
	ld.global.u32 	%r61, [%rd4];
	add.s32 	%r28, %r61, %r60;
	ld.global.u32 	%r62, [%rd2];
	setp.ge.s32 	%p9, %r28, %r62;
	@%p9 bra 	$L__BB3_12;
	st.global.u32 	[%rd2], %r28;
$L__BB3_12:
	bar.sync 	0;
	ld.global.u32 	%r63, [%rd3+4];
	add.s64 	%rd6, %rd4, %rd5;
	ld.global.u32 	%r64, [%rd6];
	add.s32 	%r29, %r64, %r63;
	ld.global.u32 	%r65, [%rd2];
	setp.ge.s32 	%p10, %r29, %r65;
	@%p10 bra 	$L__BB3_14;
	st.global.u32 	[%rd2], %r29;
$L__BB3_14:
	bar.sync 	0;
	ld.global.u32 	%r66, [%rd3+8];
	add.s64 	%rd7, %rd6, %rd5;
	ld.global.u32 	%r67, [%rd7];
	add.s32 	%r30, %r67, %r66;
	ld.global.u32 	%r68, [%rd2];
	setp.ge.s32 	%p11, %r30, %r68;
	@%p11 bra 	$L__BB3_16;
	st.global.u32 	[%rd2], %r30;
$L__BB3_16:
	bar.sync 	0;
	ld.global.u32 	%r69, [%rd3+12];
	add.s64 	%rd16, %rd7, %rd5;
	ld.global.u32 	%r70, [%rd16];
	add.s32 	%r31, %r70, %r69;
	ld.global.u32 	%r71, [%rd2];
	setp.ge.s32 	%p12, %r31, %r71;
	@%p12 bra 	$L__BB3_18;
	st.global.u32 	[%rd2], %r31;
$L__BB3_18:
	bar.sync 	0;
	add.s32 	%r78, %r78, 4;
	add.s32 	%r77, %r77, %r23;
	add.s32 	%r76, %r76, 4;
	setp.lt.s32 	%p13, %r78, %r7;
	@%p13 bra 	$L__BB3_10;
$L__BB3_19:
	ret;

}


// ===== COMPILED SASS (sm_100) =====

	.target	sm_100

	.elftype	@"ET_EXEC"


//--------------------- .note.nv.tkinfo           --------------------------
	.section	.note.nv.tkinfo,"",@"SHT_NOTE"
	.sectionflags	@"SHF_NOTE_NV_TKINFO"
	.tkinfo
        /*0018*/ 	.word	0x00000002
        /*0030*/ 	.string	""
        /*0030*/ 	.string	"ptxas"
        /*0030*/ 	.string	"Cuda compilation tools, release 13.0, V13.0.88"
        /*0030*/ 	.string	"Build cuda_13.0.r13.0/compiler.36424714_0"
        /*0030*/ 	.string	"-arch sm_100 -m 64 "



//--------------------- .note.nv.cuinfo           --------------------------
	.section	.note.nv.cuinfo,"",@"SHT_NOTE"
	.sectionflags	@"SHF_NOTE_NV_CUINFO"
        /*0018*/ 	.short	0x0002
        /*001a*/ 	.short	0x0064
        /*001c*/ 	.short	0x0082
	.zero		2


//--------------------- .nv.info                  --------------------------
	.section	.nv.info,"",@"SHT_CUDA_INFO"
	.align	4


	//----- nvinfo : EIATTR_REGCOUNT
	.align		4
        /*0000*/ 	.byte	0x04, 0x2f
        /*0002*/ 	.short	(.L_1 - .L_0)
	.align		4
.L_0:
        /*0004*/ 	.word	index@(_Z8init_gpui)
        /*0008*/ 	.word	0x00000004


	//----- nvinfo : EIATTR_FRAME_SIZE
	.align		4
.L_1:
        /*000c*/ 	.byte	0x04, 0x11
        /*000e*/ 	.short	(.L_3 - .L_2)
	.align		4
.L_2:
        /*0010*/ 	.word	index@(_Z8init_gpui)
        /*0014*/ 	.word	0x00000000


	//----- nvinfo : EIATTR_REGCOUNT
	.align		4
.L_3:
        /*0018*/ 	.byte	0x04, 0x2f
        /*001a*/ 	.short	(.L_5 - .L_4)
	.align		4
.L_4:
        /*001c*/ 	.word	index@(_Z9phase_onePiiiii)
        /*0020*/ 	.word	0x00000016


	//----- nvinfo : EIATTR_FRAME_SIZE
	.align		4
.L_5:
        /*0024*/ 	.byte	0x04, 0x11
        /*0026*/ 	.short	(.L_7 - .L_6)
	.align		4
.L_6:
        /*0028*/ 	.word	index@(_Z9phase_onePiiiii)
        /*002c*/ 	.word	0x00000000


	//----- nvinfo : EIATTR_REGCOUNT
	.align		4
.L_7:
        /*0030*/ 	.byte	0x04, 0x2f
        /*0032*/ 	.short	(.L_9 - .L_8)
	.align		4
.L_8:
        /*0034*/ 	.word	index@(_Z9phase_twoPiiiii)
        /*0038*/ 	.word	0x00000018


	//----- nvinfo : EIATTR_FRAME_SIZE
	.align		4
.L_9:
        /*003c*/ 	.byte	0x04, 0x11
        /*003e*/ 	.short	(.L_11 - .L_10)
	.align		4
.L_10:
        /*0040*/ 	.word	index@(_Z9phase_twoPiiiii)
        /*0044*/ 	.word	0x00000000


	//----- nvinfo : EIATTR_REGCOUNT
	.align		4
.L_11:
        /*0048*/ 	.byte	0x04, 0x2f
        /*004a*/ 	.short	(.L_13 - .L_12)
	.align		4
.L_12:
        /*004c*/ 	.word	index@(_Z11phase_threePiiiii)
        /*0050*/ 	.word	0x0000001a


	//----- nvinfo : EIATTR_FRAME_SIZE
	.align		4
.L_13:
        /*0054*/ 	.byte	0x04, 0x11
        /*0056*/ 	.short	(.L_15 - .L_14)
	.align		4
.L_14:
        /*0058*/ 	.word	index@(_Z11phase_threePiiiii)
        /*005c*/ 	.word	0x00000000


	//----- nvinfo : EIATTR_MIN_STACK_SIZE
	.align		4
.L_15:
        /*0060*/ 	.byte	0x04, 0x12
        /*0062*/ 	.short	(.L_17 - .L_16)
	.align		4
.L_16:
        /*0064*/ 	.word	index@(_Z11phase_threePiiiii)
        /*0068*/ 	.word	0x00000000


	//----- nvinfo : EIATTR_MIN_STACK_SIZE
	.align		4
.L_17:
        /*006c*/ 	.byte	0x04, 0x12
        /*006e*/ 	.short	(.L_19 - .L_18)
	.align		4
.L_18:
        /*0070*/ 	.word	index@(_Z9phase_twoPiiiii)
        /*0074*/ 	.word	0x00000000


	//----- nvinfo : EIATTR_MIN_STACK_SIZE
	.align		4
.L_19:
        /*0078*/ 	.byte	0x04, 0x12
        /*007a*/ 	.short	(.L_21 - .L_20)
	.align		4
.L_20:
        /*007c*/ 	.word	index@(_Z9phase_onePiiiii)
        /*0080*/ 	.word	0x00000000


	//----- nvinfo : EIATTR_MIN_STACK_SIZE
	.align		4
.L_21:
        /*0084*/ 	.byte	0x04, 0x12
        /*0086*/ 	.short	(.L_23 - .L_22)
	.align		4
.L_22:
        /*0088*/ 	.word	index@(_Z8init_gpui)
        /*008c*/ 	.word	0x00000000
.L_23:


//--------------------- .nv.compat                --------------------------
	.section	.nv.compat,"",@"SHT_CUDA_COMPAT_INFO"
	.align	4
        /*0000*/ 	.byte	0x02, 0x09, 0x00, 0x00, 0x02, 0x02, 0x01, 0x00, 0x02, 0x05, 0x05, 0x00, 0x03, 0x07, 0x01, 0x01
        /*0010*/ 	.byte	0x02, 0x03, 0x00, 0x00, 0x02, 0x06, 0x01, 0x00, 0x04, 0x0b, 0x08, 0x00, 0x09, 0x00, 0x00, 0x00
        /*0020*/ 	.byte	0x00, 0x00, 0x00, 0x00


//--------------------- .nv.info._Z11phase_threePiiiii --------------------------
	.section	.nv.info._Z11phase_threePiiiii,"",@"SHT_CUDA_INFO"
	.sectionflags	@""
	.align	4


	//----- nvinfo : EIATTR_CUDA_API_VERSION
	.align		4
        /*0000*/ 	.byte	0x04, 0x37
        /*0002*/ 	.short	(.L_25 - .L_24)
.L_24:
        /*0004*/ 	.word	0x00000082


	//----- nvinfo : EIATTR_KPARAM_INFO
	.align		4
.L_25:
        /*0008*/ 	.byte	0x04, 0x17
        /*000a*/ 	.short	(.L_27 - .L_26)
.L_26:
        /*000c*/ 	.word	0x00000000
        /*0010*/ 	.short	0x0004
        /*0012*/ 	.short	0x0014
        /*0014*/ 	.byte	0x00, 0xf0, 0x11, 0x00


	//----- nvinfo : EIATTR_KPARAM_INFO
	.align		4
.L_27:
        /*0018*/ 	.byte	0x04, 0x17
        /*001a*/ 	.short	(.L_29 - .L_28)
.L_28:
        /*001c*/ 	.word	0x00000000
        /*0020*/ 	.short	0x0003
        /*0022*/ 	.short	0x0010
        /*0024*/ 	.byte	0x00, 0xf0, 0x11, 0x00


	//----- nvinfo : EIATTR_KPARAM_INFO
	.align		4
.L_29:
        /*0028*/ 	.byte	0x04, 0x17
        /*002a*/ 	.short	(.L_31 - .L_30)
.L_30:
        /*002c*/ 	.word	0x00000000
        /*0030*/ 	.short	0x0002
        /*0032*/ 	.short	0x000c
        /*0034*/ 	.byte	0x00, 0xf0, 0x11, 0x00


	//----- nvinfo : EIATTR_KPARAM_INFO
	.align		4
.L_31:
        /*0038*/ 	.byte	0x04, 0x17
        /*003a*/ 	.short	(.L_33 - .L_32)
.L_32:
        /*003c*/ 	.word	0x00000000
        /*0040*/ 	.short	0x0001
        /*0042*/ 	.short	0x0008
        /*0044*/ 	.byte	0x00, 0xf0, 0x11, 0x00


	//----- nvinfo : EIATTR_KPARAM_INFO
	.align		4
.L_33:
        /*0048*/ 	.byte	0x04, 0x17
        /*004a*/ 	.short	(.L_35 - .L_34)
.L_34:
        /*004c*/ 	.word	0x00000000
        /*0050*/ 	.short	0x0000
        /*0052*/ 	.short	0x0000
        /*0054*/ 	.byte	0x00, 0xf5, 0x21, 0x00


	//----- nvinfo : EIATTR_SPARSE_MMA_MASK
	.align		4
.L_35:
        /*0058*/ 	.byte	0x03, 0x50
        /*005a*/ 	.short	0x0000


	//----- nvinfo : EIATTR_MAXREG_COUNT
	.align		4
        /*005c*/ 	.byte	0x03, 0x1b
        /*005e*/ 	.short	0x00ff


	//----- nvinfo : EIATTR_NUM_BARRIERS
	.align		4
        /*0060*/ 	.byte	0x02, 0x4c
        /*0062*/ 	.byte	0x01
	.zero		1


	//----- nvinfo : EIATTR_MERCURY_ISA_VERSION
	.align		4
        /*0064*/ 	.byte	0x03, 0x5f
        /*0066*/ 	.short	0x0101


	//----- nvinfo : EIATTR_VRC_CTA_INIT_COUNT
	.align		4
        /*0068*/ 	.byte	0x02, 0x4a
	.zero		1
	.zero		1


	//----- nvinfo : EIATTR_EXIT_INSTR_OFFSETS
	.align		4
        /*006c*/ 	.byte	0x04, 0x1c
        /*006e*/ 	.short	(.L_37 - .L_36)


	//   ....[0]....
.L_36:
        /*0070*/ 	.word	0x000001a0


	//   ....[1]....
        /*0074*/ 	.word	0x000003a0


	//   ....[2]....
        /*0078*/ 	.word	0x00000670


	//----- nvinfo : EIATTR_CBANK_PARAM_SIZE
	.align		4
.L_37:
        /*007c*/ 	.byte	0x03, 0x19
        /*007e*/ 	.short	0x0018


	//----- nvinfo : EIATTR_PARAM_CBANK
	.align		4
        /*0080*/ 	.byte	0x04, 0x0a
        /*0082*/ 	.short	(.L_39 - .L_38)
	.align		4
.L_38:
        /*0084*/ 	.word	index@(.nv.constant0._Z11phase_threePiiiii)
        /*0088*/ 	.short	0x0380
        /*008a*/ 	.short	0x0018


	//----- nvinfo : EIATTR_SW_WAR
	.align		4
.L_39:
        /*008c*/ 	.byte	0x04, 0x36
        /*008e*/ 	.short	(.L_41 - .L_40)
.L_40:
        /*0090*/ 	.word	0x00000008
.L_41:


//--------------------- .nv.info._Z9phase_twoPiiiii --------------------------
	.section	.nv.info._Z9phase_twoPiiiii,"",@"SHT_CUDA_INFO"
	.sectionflags	@""
	.align	4


	//----- nvinfo : EIATTR_CUDA_API_VERSION
	.align		4
        /*0000*/ 	.byte	0x04, 0x37
        /*0002*/ 	.short	(.L_43 - .L_42)
.L_42:
        /*0004*/ 	.word	0x00000082


	//----- nvinfo : EIATTR_KPARAM_INFO
	.align		4
.L_43:
        /*0008*/ 	.byte	0x04, 0x17
        /*000a*/ 	.short	(.L_45 - .L_44)
.L_44:
        /*000c*/ 	.word	0x00000000
        /*0010*/ 	.short	0x0004
        /*0012*/ 	.short	0x0014
        /*0014*/ 	.byte	0x00, 0xf0, 0x11, 0x00


	//----- nvinfo : EIATTR_KPARAM_INFO
	.align		4
.L_45:
        /*0018*/ 	.byte	0x04, 0x17
        /*001a*/ 	.short	(.L_47 - .L_46)
.L_46:
        /*001c*/ 	.word	0x00000000
        /*0020*/ 	.short	0x0003
        /*0022*/ 	.short	0x0010
        /*0024*/ 	.byte	0x00, 0xf0, 0x11, 0x00


	//----- nvinfo : EIATTR_KPARAM_INFO
	.align		4
.L_47:
        /*0028*/ 	.byte	0x04, 0x17
        /*002a*/ 	.short	(.L_49 - .L_48)
.L_48:
        /*002c*/ 	.word	0x00000000
        /*0030*/ 	.short	0x0002
        /*0032*/ 	.short	0x000c
        /*0034*/ 	.byte	0x00, 0xf0, 0x11, 0x00


	//----- nvinfo : EIATTR_KPARAM_INFO
	.align		4
.L_49:
        /*0038*/ 	.byte	0x04, 0x17
        /*003a*/ 	.short	(.L_51 - .L_50)
.L_50:
        /*003c*/ 	.word	0x00000000
        /*0040*/ 	.short	0x0001
        /*0042*/ 	.short	0x0008
        /*0044*/ 	.byte	0x00, 0xf0, 0x11, 0x00


	//----- nvinfo : EIATTR_KPARAM_INFO
	.align		4
.L_51:
        /*0048*/ 	.byte	0x04, 0x17
        /*004a*/ 	.short	(.L_53 - .L_52)
.L_52:
        /*004c*/ 	.word	0x00000000
        /*0050*/ 	.short	0x0000
        /*0052*/ 	.short	0x0000
        /*0054*/ 	.byte	0x00, 0xf5, 0x21, 0x00


	//----- nvinfo : EIATTR_SPARSE_MMA_MASK
	.align		4
.L_53:
        /*0058*/ 	.byte	0x03, 0x50
        /*005a*/ 	.short	0x0000


	//----- nvinfo : EIATTR_MAXREG_COUNT
	.align		4
        /*005c*/ 	.byte	0x03, 0x1b
        /*005e*/ 	.short	0x00ff


	//----- nvinfo : EIATTR_NUM_BARRIERS
	.align		4
        /*0060*/ 	.byte	0x02, 0x4c
        /*0062*/ 	.byte	0x01
	.zero		1


	//----- nvinfo : EIATTR_MERCURY_ISA_VERSION
	.align		4
        /*0064*/ 	.byte	0x03, 0x5f
        /*0066*/ 	.short	0x0101


	//----- nvinfo : EIATTR_VRC_CTA_INIT_COUNT
	.align		4
        /*0068*/ 	.byte	0x02, 0x4a
	.zero		1
	.zero		1


	//----- nvinfo : EIATTR_EXIT_INSTR_OFFSETS
	.align		4
        /*006c*/ 	.byte	0x04, 0x1c
        /*006e*/ 	.short	(.L_55 - .L_54)


	//   ....[0]....
.L_54:
        /*0070*/ 	.word	0x00001170


	//----- nvinfo : EIATTR_CBANK_PARAM_SIZE
	.align		4
.L_55:
        /*0074*/ 	.byte	0x03, 0x19
        /*0076*/ 	.short	0x0018


	//----- nvinfo : EIATTR_PARAM_CBANK
	.align		4
        /*0078*/ 	.byte	0x04, 0x0a
        /*007a*/ 	.short	(.L_57 - .L_56)
	.align		4
.L_56:
        /*007c*/ 	.word	index@(.nv.constant0._Z9phase_twoPiiiii)
        /*0080*/ 	.short	0x0380
        /*0082*/ 	.short	0x0018


	//----- nvinfo : EIATTR_SW_WAR
	.align		4
.L_57:
        /*0084*/ 	.byte	0x04, 0x36
        /*0086*/ 	.short	(.L_59 - .L_58)
.L_58:
        /*0088*/ 	.word	0x00000008
.L_59:


//--------------------- .nv.info._Z9phase_onePiiiii --------------------------
	.section	.nv.info._Z9phase_onePiiiii,"",@"SHT_CUDA_INFO"
	.sectionflags	@""
	.align	4


	//----- nvinfo : EIATTR_CUDA_API_VERSION
	.align		4
        /*0000*/ 	.byte	0x04, 0x37
        /*0002*/ 	.short	(.L_61 - .L_60)
.L_60:
        /*0004*/ 	.word	0x00000082


	//----- nvinfo : EIATTR_KPARAM_INFO
	.align		4
.L_61:
        /*0008*/ 	.byte	0x04, 0x17
        /*000a*/ 	.short	(.L_63 - .L_62)
.L_62:
        /*000c*/ 	.word	0x00000000
        /*0010*/ 	.short	0x0004
        /*0012*/ 	.short	0x0014
        /*0014*/ 	.byte	0x00, 0xf0, 0x11, 0x00


	//----- nvinfo : EIATTR_KPARAM_INFO
	.align		4
.L_63:
        /*0018*/ 	.byte	0x04, 0x17
        /*001a*/ 	.short	(.L_65 - .L_64)
.L_64:
        /*001c*/ 	.word	0x00000000
        /*0020*/ 	.short	0x0003
        /*0022*/ 	.short	0x0010
        /*0024*/ 	.byte	0x00, 0xf0, 0x11, 0x00


	//----- nvinfo : EIATTR_KPARAM_INFO
	.align		4
.L_65:
        /*0028*/ 	.byte	0x04, 0x17
        /*002a*/ 	.short	(.L_67 - .L_66)
.L_66:
        /*002c*/ 	.word	0x00000000
        /*0030*/ 	.short	0x0002
        /*0032*/ 	.short	0x000c
        /*0034*/ 	.byte	0x00, 0xf0, 0x11, 0x00


	//----- nvinfo : EIATTR_KPARAM_INFO
	.align		4
.L_67:
        /*0038*/ 	.byte	0x04, 0x17
        /*003a*/ 	.short	(.L_69 - .L_68)
.L_68:
        /*003c*/ 	.word	0x00000000
        /*0040*/ 	.short	0x0001
        /*0042*/ 	.short	0x0008
        /*0044*/ 	.byte	0x00, 0xf0, 0x11, 0x00


	//----- nvinfo : EIATTR_KPARAM_INFO
	.align		4
.L_69:
        /*0048*/ 	.byte	0x04, 0x17
        /*004a*/ 	.short	(.L_71 - .L_70)
.L_70:
        /*004c*/ 	.word	0x00000000
        /*0050*/ 	.short	0x0000
        /*0052*/ 	.short	0x0000
        /*0054*/ 	.byte	0x00, 0xf5, 0x21, 0x00


	//----- nvinfo : EIATTR_SPARSE_MMA_MASK
	.align		4
.L_71:
        /*0058*/ 	.byte	0x03, 0x50
        /*005a*/ 	.short	0x0000


	//----- nvinfo : EIATTR_MAXREG_COUNT
	.align		4
        /*005c*/ 	.byte	0x03, 0x1b
        /*005e*/ 	.short	0x00ff


	//----- nvinfo : EIATTR_NUM_BARRIERS
	.align		4
        /*0060*/ 	.byte	0x02, 0x4c
        /*0062*/ 	.byte	0x01
	.zero		1


	//----- nvinfo : EIATTR_MERCURY_ISA_VERSION
	.align		4
        /*0064*/ 	.byte	0x03, 0x5f
        /*0066*/ 	.short	0x0101


	//----- nvinfo : EIATTR_VRC_CTA_INIT_COUNT
	.align		4
        /*0068*/ 	.byte	0x02, 0x4a
	.zero		1
	.zero		1


	//----- nvinfo : EIATTR_EXIT_INSTR_OFFSETS
	.align		4
        /*006c*/ 	.byte	0x04, 0x1c
        /*006e*/ 	.short	(.L_73 - .L_72)


	//   ....[0]....
.L_72:
        /*0070*/ 	.word	0x000005f0


	//----- nvinfo : EIATTR_CBANK_PARAM_SIZE
	.align		4
.L_73:
        /*0074*/ 	.byte	0x03, 0x19
        /*0076*/ 	.short	0x0018


	//----- nvinfo : EIATTR_PARAM_CBANK
	.align		4
        /*0078*/ 	.byte	0x04, 0x0a
        /*007a*/ 	.short	(.L_75 - .L_74)
	.align		4
.L_74:
        /*007c*/ 	.word	index@(.nv.constant0._Z9phase_onePiiiii)
        /*0080*/ 	.short	0x0380
        /*0082*/ 	.short	0x0018


	//----- nvinfo : EIATTR_SW_WAR
	.align		4
.L_75:
        /*0084*/ 	.byte	0x04, 0x36
        /*0086*/ 	.short	(.L_77 - .L_76)
.L_76:
        /*0088*/ 	.word	0x00000008
.L_77:


//--------------------- .nv.info._Z8init_gpui     --------------------------
	.section	.nv.info._Z8init_gpui,"",@"SHT_CUDA_INFO"
	.sectionflags	@""
	.align	4


	//----- nvinfo : EIATTR_CUDA_API_VERSION
	.align		4
        /*0000*/ 	.byte	0x04, 0x37
        /*0002*/ 	.short	(.L_79 - .L_78)
.L_78:
        /*0004*/ 	.word	0x00000082


	//----- nvinfo : EIATTR_KPARAM_INFO
	.align		4
.L_79:
        /*0008*/ 	.byte	0x04, 0x17
        /*000a*/ 	.short	(.L_81 - .L_80)
.L_80:
        /*000c*/ 	.word	0x00000000
        /*0010*/ 	.short	0x0000
        /*0012*/ 	.short	0x0000
        /*0014*/ 	.byte	0x00, 0xf0, 0x11, 0x00


	//----- nvinfo : EIATTR_SPARSE_MMA_MASK
	.align		4
.L_81:
        /*0018*/ 	.byte	0x03, 0x50
        /*001a*/ 	.short	0x0000


	//----- nvinfo : EIATTR_MAXREG_COUNT
	.align		4
        /*001c*/ 	.byte	0x03, 0x1b
        /*001e*/ 	.short	0x00ff


	//----- nvinfo : EIATTR_MERCURY_ISA_VERSION
	.align		4
        /*0020*/ 	.byte	0x03, 0x5f
        /*0022*/ 	.short	0x0101


	//----- nvinfo : EIATTR_VRC_CTA_INIT_COUNT
	.align		4
        /*0024*/ 	.byte	0x02, 0x4a
	.zero		1
	.zero		1


	//----- nvinfo : EIATTR_EXIT_INSTR_OFFSETS
	.align		4
        /*0028*/ 	.byte	0x04, 0x1c
        /*002a*/ 	.short	(.L_83 - .L_82)


	//   ....[0]....
.L_82:
        /*002c*/ 	.word	0x00000010


	//----- nvinfo : EIATTR_CBANK_PARAM_SIZE
	.align		4
.L_83:
        /*0030*/ 	.byte	0x03, 0x19
        /*0032*/ 	.short	0x0004


	//----- nvinfo : EIATTR_PARAM_CBANK
	.align		4
        /*0034*/ 	.byte	0x04, 0x0a
        /*0036*/ 	.short	(.L_85 - .L_84)
	.align		4
.L_84:
        /*0038*/ 	.word	index@(.nv.constant0._Z8init_gpui)
        /*003c*/ 	.short	0x0380
        /*003e*/ 	.short	0x0004


	//----- nvinfo : EIATTR_SW_WAR
	.align		4
.L_85:
        /*0040*/ 	.byte	0x04, 0x36
        /*0042*/ 	.short	(.L_87 - .L_86)
.L_86:
        /*0044*/ 	.word	0x00000008
.L_87:


//--------------------- .nv.callgraph             --------------------------
	.section	.nv.callgraph,"",@"SHT_CUDA_CALLGRAPH"
	.align	4
	.sectionentsize	8
	.align		4
        /*0000*/ 	.word	0x00000000
	.align		4
        /*0004*/ 	.word	0xffffffff
	.align		4
        /*0008*/ 	.word	0x00000000
	.align		4
        /*000c*/ 	.word	0xfffffffe
	.align		4
        /*0010*/ 	.word	0x00000000
	.align		4
        /*0014*/ 	.word	0xfffffffd
	.align		4
        /*0018*/ 	.word	0x00000000
	.align		4
        /*001c*/ 	.word	0xfffffffc


//--------------------- .text._Z11phase_threePiiiii --------------------------
	.section	.text._Z11phase_threePiiiii,"ax",@progbits
	.align	128
        .global         _Z11phase_threePiiiii
        .type           _Z11phase_threePiiiii,@function
        .size           _Z11phase_threePiiiii,(.L_x_19 - _Z11phase_threePiiiii)
        .other          _Z11phase_threePiiiii,@"STO_CUDA_ENTRY STV_DEFAULT"
_Z11phase_threePiiiii:
.text._Z11phase_threePiiiii:
[----:B------:R-:W-:Y:S08]  /*0000*/  LDC R1, c[0x0][0x37c] ;  /* 0x0000df00ff017b82 */ /* 0x000ff00000000800 */
[----:B------:R-:W0:Y:S01]  /*0010*/  S2UR UR4, SR_CTAID.Y ;  /* 0x00000000000479c3 */ /* 0x000e220000002600 */
[----:B------:R-:W1:Y:S01]  /*0020*/  S2R R0, SR_TID.Y ;  /* 0x0000000000007919 */ /* 0x000e620000002200 */
[----:B------:R-:W2:Y:S06]  /*0030*/  S2R R13, SR_TID.X ;  /* 0x00000000000d7919 */ /* 0x000eac0000002100 */
[----:B------:R-:W3:Y:S08]  /*0040*/  LDC.64 R6, c[0x0][0x388] ;  /* 0x0000e200ff067b82 */ /* 0x000ef00000000a00 */
[----:B------:R-:W4:Y:S08]  /*0050*/  S2UR UR6, SR_CTAID.X ;  /* 0x00000000000679c3 */ /* 0x000f300000002500 */
[----:B------:R-:W5:Y:S01]  /*0060*/  LDC.64 R4, c[0x0][0x390] ;  /* 0x0000e400ff047b82 */ /* 0x000f620000000a00 */
[----:B0-----:R-:W-:-:S06]  /*0070*/  UIADD3 UR5, UPT, UPT, UR4, 0x1, URZ ;  /* 0x0000000104057890 */ /* 0x001fcc000fffe0ff */
[----:B------:R-:W-:Y:S01]  /*0080*/  MOV R15, UR5 ;  /* 0x00000005000f7c02 */ /* 0x000fe20008000f00 */
[----:B------:R-:W0:Y:S01]  /*0090*/  LDC.64 R2, c[0x0][0x380] ;  /* 0x0000e000ff027b82 */ /* 0x000e220000000a00 */
[C---:B---3--:R-:W-:Y:S02]  /*00a0*/  ISETP.LE.AND P1, PT, R7.reuse, UR4, PT ;  /* 0x0000000407007c0c */ /* 0x048fe4000bf23270 */
[----:B----4-:R-:W-:-:S04]  /*00b0*/  ISETP.LE.AND P0, PT, R7, UR6, PT ;  /* 0x0000000607007c0c */ /* 0x010fc8000bf03270 */
[----:B------:R-:W-:-:S07]  /*00c0*/  SEL R8, RZ, 0x1, !P0 ;  /* 0x00000001ff087807 */ /* 0x000fce0004000000 */
[----:B------:R-:W-:Y:S01]  /*00d0*/  @!P1 IMAD R15, RZ, RZ, UR4 ;  /* 0x00000004ff0f9e24 */ /* 0x000fe2000f8e02ff */
[----:B------:R-:W3:Y:S01]  /*00e0*/  LDCU.64 UR4, c[0x0][0x358] ;  /* 0x00006b00ff0477ac */ /* 0x000ee20008000a00 */
[----:B------:R-:W-:Y:S02]  /*00f0*/  IADD3 R9, PT, PT, R8, UR6, RZ ;  /* 0x0000000608097c10 */ /* 0x000fe4000fffe0ff */
[C---:B-1----:R-:W-:Y:S01]  /*0100*/  IMAD R15, R6.reuse, R15, R0 ;  /* 0x0000000f060f7224 */ /* 0x042fe200078e0200 */
[----:B------:R-:W-:Y:S02]  /*0110*/  ISETP.GE.AND P1, PT, R6, 0x1, PT ;  /* 0x000000010600780c */ /* 0x000fe40003f26270 */
[----:B--2---:R-:W-:-:S05]  /*0120*/  IMAD R0, R9, R6, R13 ;  /* 0x0000000609007224 */ /* 0x004fca00078e020d */
[----:B------:R-:W-:-:S04]  /*0130*/  VIMNMX R10, PT, PT, R15, R0, !PT ;  /* 0x000000000f0a7248 */ /* 0x000fc80007fe0100 */
[----:B-----5:R-:W-:Y:S01]  /*0140*/  ISETP.GE.AND P0, PT, R10, R5, PT ;  /* 0x000000050a00720c */ /* 0x020fe20003f06270 */
[----:B------:R-:W-:-:S04]  /*0150*/  IMAD R5, R15, R4, R0 ;  /* 0x000000040f057224 */ /* 0x000fc800078e0200 */
[----:B0-----:R-:W-:-:S08]  /*0160*/  IMAD.WIDE R2, R5, 0x4, R2 ;  /* 0x0000000405027825 */ /* 0x001fd000078e0202 */
[----:B------:R-:W-:-:S05]  /*0170*/  @P0 IMAD.MOV.U32 R5, RZ, RZ, 0x3b9aca00 ;  /* 0x3b9aca00ff050424 */ /* 0x000fca00078e00ff */
[----:B---3--:R0:W-:Y:S01]  /*0180*/  @P0 STG.E desc[UR4][R2.64], R5 ;  /* 0x0000000502000986 */ /* 0x0081e2000c101904 */
[----:B------:R-:W-:Y:S06]  /*0190*/  BAR.SYNC.DEFER_BLOCKING 0x0 ;  /* 0x0000000000007b1d */ /* 0x000fec0000010000 */
[----:B------:R-:W-:Y:S05]  /*01a0*/  @!P1 EXIT ;  /* 0x000000000000994d */ /* 0x000fea0003800000 */
[----:B0-----:R-:W-:-:S05]  /*01b0*/  IMAD R5, R7, R6, RZ ;  /* 0x0000000607057224 */ /* 0x001fca00078e02ff */
[----:B------:R-:W-:-:S04]  /*01c0*/  IADD3 R0, PT, PT, R5, R6, RZ ;  /* 0x0000000605007210 */ /* 0x000fc80007ffe0ff */
[----:B------:R-:W-:-:S05]  /*01d0*/  VIADDMNMX R10, R5, 0x1, R0, !PT ;  /* 0x00000001050a7846 */ /* 0x000fca0007800100 */
[----:B------:R-:W-:Y:S01]  /*01e0*/  IMAD.IADD R11, R10, 0x1, -R5 ;  /* 0x000000010a0b7824 */ /* 0x000fe200078e0a05 */
[----:B------:R-:W-:-:S04]  /*01f0*/  IADD3 R10, PT, PT, R5, -R10, RZ ;  /* 0x8000000a050a7210 */ /* 0x000fc80007ffe0ff */
[----:B------:R-:W-:Y:S02]  /*0200*/  LOP3.LUT P1, R12, R11, 0x3, RZ, 0xc0, !PT ;  /* 0x000000030b0c7812 */ /* 0x000fe4000782c0ff */
[----:B------:R-:W-:-:S11]  /*0210*/  ISETP.GT.U32.AND P0, PT, R10, -0x4, PT ;  /* 0xfffffffc0a00780c */ /* 0x000fd60003f04070 */
[----:B------:R-:W-:Y:S05]  /*0220*/  @!P1 BRA `(.L_x_0) ;  /* 0x00000000005c9947 */ /* 0x000fea0003800000 */
[----:B------:R-:W0:Y:S01]  /*0230*/  LDC R14, c[0x0][0x390] ;  /* 0x0000e400ff0e7b82 */ /* 0x000e220000000800 */
[-C--:B------:R-:W-:Y:S02]  /*0240*/  IMAD R7, R7, R4.reuse, UR6 ;  /* 0x0000000607077e24 */ /* 0x080fe4000f8e0204 */
[----:B------:R-:W-:Y:S01]  /*0250*/  IMAD R21, R15, R4, R5 ;  /* 0x000000040f157224 */ /* 0x000fe200078e0205 */
[----:B------:R-:W-:Y:S01]  /*0260*/  IADD3 R5, PT, PT, R5, R12, RZ ;  /* 0x0000000c05057210 */ /* 0x000fe20007ffe0ff */
[----:B------:R-:W-:Y:S02]  /*0270*/  IMAD.IADD R7, R8, 0x1, R7 ;  /* 0x0000000108077824 */ /* 0x000fe400078e0207 */
[----:B------:R-:W-:Y:S01]  /*0280*/  IMAD.MOV R12, RZ, RZ, -R12 ;  /* 0x000000ffff0c7224 */ /* 0x000fe200078e0a0c */
[----:B------:R-:W1:Y:S01]  /*0290*/  LDC.64 R10, c[0x0][0x380] ;  /* 0x0000e000ff0a7b82 */ /* 0x000e620000000a00 */
[----:B------:R-:W-:-:S07]  /*02a0*/  IMAD R19, R7, R6, R13 ;  /* 0x0000000607137224 */ /* 0x000fce00078e020d */
.L_x_1:
[--C-:B-1----:R-:W-:Y:S01]  /*02b0*/  IMAD.WIDE R6, R21, 0x4, R10.reuse ;  /* 0x0000000415067825 */ /* 0x102fe200078e020a */
[----:B------:R-:W2:Y:S03]  /*02c0*/  LDG.E R4, desc[UR4][R2.64] ;  /* 0x0000000402047981 */ /* 0x000ea6000c1e1900 */
[----:B------:R-:W-:Y:S02]  /*02d0*/  IMAD.WIDE R16, R19, 0x4, R10 ;  /* 0x0000000413107825 */ /* 0x000fe400078e020a */
[----:B------:R-:W3:Y:S04]  /*02e0*/  LDG.E R6, desc[UR4][R6.64] ;  /* 0x0000000406067981 */ /* 0x000ee8000c1e1900 */
[----:B------:R-:W3:Y:S01]  /*02f0*/  LDG.E R17, desc[UR4][R16.64] ;  /* 0x0000000410117981 */ /* 0x000ee2000c1e1900 */
[----:B------:R-:W-:-:S02]  /*0300*/  VIADD R12, R12, 0x1 ;  /* 0x000000010c0c7836 */ /* 0x000fc40000000000 */
[----:B------:R-:W-:Y:S01]  /*0310*/  VIADD R21, R21, 0x1 ;  /* 0x0000000115157836 */ /* 0x000fe20000000000 */
[----:B---3--:R-:W-:-:S04]  /*0320*/  IADD3 R23, PT, PT, R6, R17, RZ ;  /* 0x0000001106177210 */ /* 0x008fc80007ffe0ff */
[----:B--2---:R-:W-:-:S13]  /*0330*/  ISETP.GE.AND P1, PT, R23, R4, PT ;  /* 0x000000041700720c */ /* 0x004fda0003f26270 */
[----:B------:R2:W-:Y:S01]  /*0340*/  @!P1 STG.E desc[UR4][R2.64], R23 ;  /* 0x0000001702009986 */ /* 0x0005e2000c101904 */
[----:B------:R-:W-:Y:S01]  /*0350*/  BAR.SYNC.DEFER_BLOCKING 0x0 ;  /* 0x0000000000007b1d */ /* 0x000fe20000010000 */
[----:B------:R-:W-:Y:S02]  /*0360*/  ISETP.NE.AND P1, PT, R12, RZ, PT ;  /* 0x000000ff0c00720c */ /* 0x000fe40003f25270 */
[----:B0-----:R-:W-:-:S04]  /*0370*/  MOV R4, R14 ;  /* 0x0000000e00047202 */ /* 0x001fc80000000f00 */
[----:B------:R-:W-:-:S07]  /*0380*/  IADD3 R19, PT, PT, R19, R4, RZ ;  /* 0x0000000413137210 */ /* 0x000fce0007ffe0ff */
[----:B--2---:R-:W-:Y:S05]  /*0390*/  @P1 BRA `(.L_x_1) ;  /* 0xfffffffc00c41947 */ /* 0x004fea000383ffff */
.L_x_0:
[----:B------:R-:W-:Y:S05]  /*03a0*/  @P0 EXIT ;  /* 0x000000000000094d */ /* 0x000fea0003800000 */
[----:B------:R-:W0:Y:S01]  /*03b0*/  LDCU UR6, c[0x0][0x388] ;  /* 0x00007100ff0677ac */ /* 0x000e220008000800 */
[-C--:B------:R-:W-:Y:S02]  /*03c0*/  IMAD R6, R5, R4.reuse, R13 ;  /* 0x0000000405067224 */ /* 0x080fe400078e020d */
[----:B------:R-:W-:Y:S02]  /*03d0*/  IMAD R4, R15, R4, R5 ;  /* 0x000000040f047224 */ /* 0x000fe400078e0205 */
[----:B0-----:R-:W-:-:S07]  /*03e0*/  IMAD R9, R9, UR6, R6 ;  /* 0x0000000609097c24 */ /* 0x001fce000f8e0206 */
.L_x_2:
[----:B------:R-:W0:Y:S01]  /*03f0*/  LDC.64 R10, c[0x0][0x380] ;  /* 0x0000e000ff0a7b82 */ /* 0x000e220000000a00 */
[----:B------:R-:W2:Y:S07]  /*0400*/  LDG.E R14, desc[UR4][R2.64] ;  /* 0x00000004020e7981 */ /* 0x000eae000c1e1900 */
[----:B------:R-:W1:Y:S01]  /*0410*/  LDC R8, c[0x0][0x390] ;  /* 0x0000e400ff087b82 */ /* 0x000e620000000800 */
[----:B0-----:R-:W-:-:S04]  /*0420*/  IMAD.WIDE R6, R4, 0x4, R10 ;  /* 0x0000000404067825 */ /* 0x001fc800078e020a */
[----:B------:R-:W-:Y:S01]  /*0430*/  IMAD.WIDE R10, R9, 0x4, R10 ;  /* 0x00000004090a7825 */ /* 0x000fe200078e020a */
[----:B------:R-:W3:Y:S04]  /*0440*/  LDG.E R12, desc[UR4][R6.64] ;  /* 0x00000004060c7981 */ /* 0x000ee8000c1e1900 */
[----:B------:R-:W3:Y:S02]  /*0450*/  LDG.E R13, desc[UR4][R10.64] ;  /* 0x000000040a0d7981 */ /* 0x000ee4000c1e1900 */
[----:B---3--:R-:W-:-:S05]  /*0460*/  IMAD.IADD R17, R12, 0x1, R13 ;  /* 0x000000010c117824 */ /* 0x008fca00078e020d */
[----:B--2---:R-:W-:-:S13]  /*0470*/  ISETP.GE.AND P0, PT, R17, R14, PT ;  /* 0x0000000e1100720c */ /* 0x004fda0003f06270 */
[----:B------:R0:W-:Y:S01]  /*0480*/  @!P0 STG.E desc[UR4][R2.64], R17 ;  /* 0x0000001102008986 */ /* 0x0001e2000c101904 */
[----:B------:R-:W-:Y:S01]  /*0490*/  BAR.SYNC.DEFER_BLOCKING 0x0 ;  /* 0x0000000000007b1d */ /* 0x000fe20000010000 */
[----:B-1----:R-:W-:-:S05]  /*04a0*/  IMAD.WIDE R12, R8, 0x4, R10 ;  /* 0x00000004080c7825 */ /* 0x002fca00078e020a */
[----:B------:R-:W2:Y:S04]  /*04b0*/  LDG.E R14, desc[UR4][R6.64+0x4] ;  /* 0x00000404060e7981 */ /* 0x000ea8000c1e1900 */
[----:B------:R-:W2:Y:S04]  /*04c0*/  LDG.E R15, desc[UR4][R12.64] ;  /* 0x000000040c0f7981 */ /* 0x000ea8000c1e1900 */
[----:B------:R-:W3:Y:S01]  /*04d0*/  LDG.E R16, desc[UR4][R2.64] ;  /* 0x0000000402107981 */ /* 0x000ee2000c1e1900 */
[----:B--2---:R-:W-:-:S04]  /*04e0*/  IADD3 R19, PT, PT, R14, R15, RZ ;  /* 0x0000000f0e137210 */ /* 0x004fc80007ffe0ff */
[----:B---3--:R-:W-:-:S13]  /*04f0*/  ISETP.GE.AND P0, PT, R19, R16, PT ;  /* 0x000000101300720c */ /* 0x008fda0003f06270 */
[----:B------:R1:W-:Y:S01]  /*0500*/  @!P0 STG.E desc[UR4][R2.64], R19 ;  /* 0x0000001302008986 */ /* 0x0003e2000c101904 */
[----:B------:R-:W-:Y:S01]  /*0510*/  BAR.SYNC.DEFER_BLOCKING 0x0 ;  /* 0x0000000000007b1d */ /* 0x000fe20000010000 */
[----:B------:R-:W-:-:S05]  /*0520*/  IMAD.WIDE R14, R8, 0x4, R12 ;  /* 0x00000004080e7825 */ /* 0x000fca00078e020c */
[----:B------:R-:W0:Y:S04]  /*0530*/  LDG.E R11, desc[UR4][R14.64] ;  /* 0x000000040e0b7981 */ /* 0x000e28000c1e1900 */
[----:B------:R-:W0:Y:S04]  /*0540*/  LDG.E R10, desc[UR4][R6.64+0x8] ;  /* 0x00000804060a7981 */ /* 0x000e28000c1e1900 */
[----:B------:R-:W2:Y:S01]  /*0550*/  LDG.E R16, desc[UR4][R2.64] ;  /* 0x0000000402107981 */ /* 0x000ea2000c1e1900 */
[----:B0-----:R-:W-:-:S05]  /*0560*/  IMAD.IADD R17, R10, 0x1, R11 ;  /* 0x000000010a117824 */ /* 0x001fca00078e020b */
[----:B--2---:R-:W-:-:S13]  /*0570*/  ISETP.GE.AND P0, PT, R17, R16, PT ;  /* 0x000000101100720c */ /* 0x004fda0003f06270 */
[----:B------:R1:W-:Y:S01]  /*0580*/  @!P0 STG.E desc[UR4][R2.64], R17 ;  /* 0x0000001102008986 */ /* 0x0003e2000c101904 */
[----:B------:R-:W-:Y:S01]  /*0590*/  BAR.SYNC.DEFER_BLOCKING 0x0 ;  /* 0x0000000000007b1d */ /* 0x000fe20000010000 */
[----:B------:R-:W-:-:S05]  /*05a0*/  IMAD.WIDE R10, R8, 0x4, R14 ;  /* 0x00000004080a7825 */ /* 0x000fca00078e020e */
[----:B------:R-:W2:Y:S04]  /*05b0*/  LDG.E R12, desc[UR4][R6.64+0xc] ;  /* 0x00000c04060c7981 */ /* 0x000ea8000c1e1900 */
[----:B------:R-:W2:Y:S04]  /*05c0*/  LDG.E R11, desc[UR4][R10.64] ;  /* 0x000000040a0b7981 */ /* 0x000ea8000c1e1900 */
[----:B------:R-:W3:Y:S01]  /*05d0*/  LDG.E R13, desc[UR4][R2.64] ;  /* 0x00000004020d7981 */ /* 0x000ee2000c1e1900 */
[----:B------:R-:W-:Y:S01]  /*05e0*/  VIADD R5, R5, 0x4 ;  /* 0x0000000405057836 */ /* 0x000fe20000000000 */
[----:B------:R-:W-:-:S02]  /*05f0*/  LEA R9, R8, R9, 0x2 ;  /* 0x0000000908097211 */ /* 0x000fc400078e10ff */
[----:B------:R-:W-:Y:S02]  /*0600*/  IADD3 R4, PT, PT, R4, 0x4, RZ ;  /* 0x0000000404047810 */ /* 0x000fe40007ffe0ff */
[----:B--2---:R-:W-:-:S04]  /*0610*/  IADD3 R12, PT, PT, R12, R11, RZ ;  /* 0x0000000b0c0c7210 */ /* 0x004fc80007ffe0ff */
[----:B---3--:R-:W-:-:S13]  /*0620*/  ISETP.GE.AND P0, PT, R12, R13, PT ;  /* 0x0000000d0c00720c */ /* 0x008fda0003f06270 */
[----:B------:R1:W-:Y:S01]  /*0630*/  @!P0 STG.E desc[UR4][R2.64], R12 ;  /* 0x0000000c02008986 */ /* 0x0003e2000c101904 */
[----:B------:R-:W-:Y:S01]  /*0640*/  BAR.SYNC.DEFER_BLOCKING 0x0 ;  /* 0x0000000000007b1d */ /* 0x000fe20000010000 */
[----:B------:R-:W-:-:S13]  /*0650*/  ISETP.GE.AND P0, PT, R5, R0, PT ;  /* 0x000000000500720c */ /* 0x000fda0003f06270 */
[----:B-1----:R-:W-:Y:S05]  /*0660*/  @!P0 BRA `(.L_x_2) ;  /* 0xfffffffc00608947 */ /* 0x002fea000383ffff */
[----:B------:R-:W-:Y:S05]  /*0670*/  EXIT ;  /* 0x000000000000794d */ /* 0x000fea0003800000 */
.L_x_3:
[----:B------:R-:W-:-:S00]  /*0680*/  BRA `(.L_x_3) ;  /* 0xfffffffc00fc7947 */ /* 0x000fc0000383ffff */
[----:B------:R-:W-:-:S00]  /*0690*/  NOP ;  /* 0x0000000000007918 */ /* 0x000fc00000000000 */
        /* <DEDUP_REMOVED lines=14> */
.L_x_19:


//--------------------- .text._Z9phase_twoPiiiii  --------------------------
	.section	.text._Z9phase_twoPiiiii,"ax",@progbits
	.align	128
        .global         _Z9phase_twoPiiiii
        .type           _Z9phase_twoPiiiii,@function
        .size           _Z9phase_twoPiiiii,(.L_x_20 - _Z9phase_twoPiiiii)
        .other          _Z9phase_twoPiiiii,@"STO_CUDA_ENTRY STV_DEFAULT"
_Z9phase_twoPiiiii:
.text._Z9phase_twoPiiiii:
[----:B------:R-:W-:Y:S08]  /*0000*/  LDC R1, c[0x0][0x37c] ;  /* 0x0000df00ff017b82 */ /* 0x000ff00000000800 */
[----:B------:R-:W0:Y:S01]  /*0010*/  S2UR UR5, SR_CTAID.X ;  /* 0x00000000000579c3 */ /* 0x000e220000002500 */
[----:B------:R-:W0:Y:S01]  /*0020*/  LDCU UR6, c[0x0][0x38c] ;  /* 0x00007180ff0677ac */ /* 0x000e220008000800 */
[----:B------:R-:W1:Y:S01]  /*0030*/  S2R R14, SR_TID.Y ;  /* 0x00000000000e7919 */ /* 0x000e620000002200 */
[----:B------:R-:W-:Y:S01]  /*0040*/  IMAD.MOV.U32 R11, RZ, RZ, 0x3b9aca00 ;  /* 0x3b9aca00ff0b7424 */ /* 0x000fe200078e00ff */
[----:B------:R-:W2:Y:S01]  /*0050*/  LDCU.64 UR10, c[0x0][0x390] ;  /* 0x00007200ff0a77ac */ /* 0x000ea20008000a00 */
[----:B------:R-:W3:Y:S01]  /*0060*/  S2R R0, SR_TID.X ;  /* 0x0000000000007919 */ /* 0x000ee20000002100 */
[----:B------:R-:W-:-:S02]  /*0070*/  IMAD.MOV.U32 R10, RZ, RZ, 0x3b9aca00 ;  /* 0x3b9aca00ff0a7424 */ /* 0x000fc400078e00ff */
[----:B------:R-:W4:Y:S01]  /*0080*/  S2UR UR7, SR_CTAID.Y ;  /* 0x00000000000779c3 */ /* 0x000f220000002600 */
[----:B------:R-:W5:Y:S07]  /*0090*/  LDCU.64 UR8, c[0x0][0x358] ;  /* 0x00006b00ff0877ac */ /* 0x000f6e0008000a00 */
[----:B------:R-:W1:Y:S01]  /*00a0*/  LDC R5, c[0x0][0x388] ;  /* 0x0000e200ff057b82 */ /* 0x000e620000000800 */
[----:B0-----:R-:W-:-:S07]  /*00b0*/  UISETP.GE.AND UP0, UPT, UR5, UR6, UPT ;  /* 0x000000060500728c */ /* 0x001fce000bf06270 */
[----:B------:R-:W0:Y:S01]  /*00c0*/  LDC.64 R8, c[0x0][0x380] ;  /* 0x0000e000ff087b82 */ /* 0x000e220000000a00 */
[----:B------:R-:W-:Y:S01]  /*00d0*/  UIADD3 UR4, UPT, UPT, UR5, 0x1, URZ ;  /* 0x0000000105047890 */ /* 0x000fe2000fffe0ff */
[----:B----4-:R-:W-:Y:S02]  /*00e0*/  ISETP.NE.AND P1, PT, RZ, UR7, PT ;  /* 0x00000007ff007c0c */ /* 0x010fe4000bf25270 */
[----:B------:R-:W-:-:S11]  /*00f0*/  @!UP0 UIADD3 UR4, UPT, UPT, UR5, URZ, URZ ;  /* 0x000000ff05048290 */ /* 0x000fd6000fffe0ff */
[C---:B-1----:R-:W-:Y:S02]  /*0100*/  @!P1 IMAD R7, R5.reuse, UR6, R14 ;  /* 0x0000000605079c24 */ /* 0x042fe4000f8e020e */
[C-C-:B---3--:R-:W-:Y:S02]  /*0110*/  @!P1 IMAD R3, R5.reuse, UR4, R0.reuse ;  /* 0x0000000405039c24 */ /* 0x148fe4000f8e0200 */
[C-C-:B------:R-:W-:Y:S02]  /*0120*/  @P1 IMAD R3, R5.reuse, UR6, R0.reuse ;  /* 0x0000000605031c24 */ /* 0x140fe4000f8e0200 */
[C---:B------:R-:W-:Y:S02]  /*0130*/  @!P1 IMAD R4, R5.reuse, UR6, R0 ;  /* 0x0000000605049c24 */ /* 0x040fe4000f8e0200 */
[----:B------:R-:W-:Y:S02]  /*0140*/  @!P1 IMAD.MOV.U32 R2, RZ, RZ, R7 ;  /* 0x000000ffff029224 */ /* 0x000fe400078e0007 */
[----:B------:R-:W-:-:S02]  /*0150*/  @P1 IMAD R7, R5, UR6, R14 ;  /* 0x0000000605071c24 */ /* 0x000fc4000f8e020e */
[----:B------:R-:W-:Y:S02]  /*0160*/  @P1 IMAD.MOV.U32 R4, RZ, RZ, R3 ;  /* 0x000000ffff041224 */ /* 0x000fe400078e0003 */
[----:B------:R-:W-:-:S03]  /*0170*/  @P1 IMAD R2, R5, UR4, R14 ;  /* 0x0000000405021c24 */ /* 0x000fc6000f8e020e */
[----:B------:R-:W-:-:S04]  /*0180*/  VIMNMX R6, PT, PT, R7, R4, !PT ;  /* 0x0000000407067248 */ /* 0x000fc80007fe0100 */
[----:B--2---:R-:W-:Y:S02]  /*0190*/  ISETP.GE.AND P0, PT, R6, UR11, PT ;  /* 0x0000000b06007c0c */ /* 0x004fe4000bf06270 */
[----:B------:R-:W-:Y:S01]  /*01a0*/  VIMNMX R6, PT, PT, R3, R2, !PT ;  /* 0x0000000203067248 */ /* 0x000fe20007fe0100 */
[----:B------:R-:W-:-:S03]  /*01b0*/  IMAD R3, R2, UR10, R3 ;  /* 0x0000000a02037c24 */ /* 0x000fc6000f8e0203 */
[----:B------:R-:W-:Y:S01]  /*01c0*/  ISETP.GE.AND P1, PT, R6, UR11, PT ;  /* 0x0000000b06007c0c */ /* 0x000fe2000bf26270 */
[----:B0-----:R-:W-:-:S06]  /*01d0*/  IMAD.WIDE R2, R3, 0x4, R8 ;  /* 0x0000000403027825 */ /* 0x001fcc00078e0208 */
[----:B------:R-:W-:-:S04]  /*01e0*/  @!P0 IMAD R7, R7, UR10, R4 ;  /* 0x0000000a07078c24 */ /* 0x000fc8000f8e0204 */
[----:B------:R-:W-:Y:S02]  /*01f0*/  @!P0 IMAD.WIDE R8, R7, 0x4, R8 ;  /* 0x0000000407088825 */ /* 0x000fe400078e0208 */
[----:B-----5:R-:W2:Y:S04]  /*0200*/  @!P1 LDG.E R11, desc[UR8][R2.64] ;  /* 0x00000008020b9981 */ /* 0x020ea8000c1e1900 */
[----:B------:R0:W3:Y:S01]  /*0210*/  @!P0 LDG.E R10, desc[UR8][R8.64] ;  /* 0x00000008080a8981 */ /* 0x0000e2000c1e1900 */
[----:B------:R-:W1:Y:S01]  /*0220*/  S2UR UR5, SR_CgaCtaId ;  /* 0x00000000000579c3 */ /* 0x000e620000008800 */
[-C--:B------:R-:W-:Y:S01]  /*0230*/  IMAD R4, R5, R5.reuse, RZ ;  /* 0x0000000505047224 */ /* 0x080fe200078e02ff */
[----:B------:R-:W-:Y:S01]  /*0240*/  UMOV UR4, 0x400 ;  /* 0x0000040000047882 */ /* 0x000fe20000000000 */
[----:B------:R-:W-:Y:S01]  /*0250*/  IMAD R7, R14, R5, RZ ;  /* 0x000000050e077224 */ /* 0x000fe200078e02ff */
[----:B------:R-:W-:-:S02]  /*0260*/  UISETP.NE.AND UP0, UPT, UR7, URZ, UPT ;  /* 0x000000ff0700728c */ /* 0x000fc4000bf05270 */
[----:B------:R-:W-:Y:S02]  /*0270*/  R2UR UR6, R4 ;  /* 0x00000000040672ca */ /* 0x000fe400000e0000 */
[----:B------:R-:W-:Y:S01]  /*0280*/  IADD3 R6, PT, PT, R7, R0, RZ ;  /* 0x0000000007067210 */ /* 0x000fe20007ffe0ff */
[----:B-1----:R-:W-:-:S10]  /*0290*/  ULEA UR4, UR5, UR4, 0x18 ;  /* 0x0000000405047291 */ /* 0x002fd4000f8ec0ff */
[----:B------:R-:W-:-:S04]  /*02a0*/  USHF.L.U32 UR5, UR6, 0x2, URZ ;  /* 0x0000000206057899 */ /* 0x000fc800080006ff */
[----:B------:R-:W-:Y:S02]  /*02b0*/  UIADD3 UR6, UPT, UPT, UR4, UR5, URZ ;  /* 0x0000000504067290 */ /* 0x000fe4000fffe0ff */
[----:B------:R-:W-:-:S04]  /*02c0*/  LEA R4, R6, UR4, 0x2 ;  /* 0x0000000406047c11 */ /* 0x000fc8000f8e10ff */
[----:B0-----:R-:W-:Y:S01]  /*02d0*/  LEA R9, R6, UR6, 0x2 ;  /* 0x0000000606097c11 */ /* 0x001fe2000f8e10ff */
[----:B--2---:R0:W-:Y:S04]  /*02e0*/  STS [R4], R11 ;  /* 0x0000000b04007388 */ /* 0x0041e80000000800 */
[----:B---3--:R0:W-:Y:S01]  /*02f0*/  STS [R9], R10 ;  /* 0x0000000a09007388 */ /* 0x0081e20000000800 */
[----:B------:R-:W-:Y:S06]  /*0300*/  BAR.SYNC.DEFER_BLOCKING 0x0 ;  /* 0x0000000000007b1d */ /* 0x000fec0000010000 */
[----:B------:R-:W-:Y:S05]  /*0310*/  BRA.U !UP0, `(.L_x_4) ;  /* 0x0000000508b07547 */ /* 0x000fea000b800000 */
[----:B------:R-:W-:-:S13]  /*0320*/  ISETP.GE.AND P0, PT, R5, 0x1, PT ;  /* 0x000000010500780c */ /* 0x000fda0003f06270 */
[----:B------:R-:W-:Y:S05]  /*0330*/  @!P0 BRA `(.L_x_5) ;  /* 0x0000000c00848947 */ /* 0x000fea0003800000 */
[C---:B------:R-:W-:Y:S01]  /*0340*/  ISETP.GE.U32.AND P0, PT, R5.reuse, 0x4, PT ;  /* 0x000000040500780c */ /* 0x040fe20003f06070 */
[----:B------:R-:W-:Y:S01]  /*0350*/  IMAD.MOV.U32 R18, RZ, RZ, RZ ;  /* 0x000000ffff127224 */ /* 0x000fe200078e00ff */
[----:B------:R-:W-:-:S11]  /*0360*/  LOP3.LUT R6, R5, 0x3, RZ, 0xc0, !PT ;  /* 0x0000000305067812 */ /* 0x000fd600078ec0ff */
[----:B------:R-:W-:Y:S05]  /*0370*/  @!P0 BRA `(.L_x_6) ;  /* 0x0000000400408947 */ /* 0x000fea0003800000 */
[----:B------:R-:W-:Y:S01]  /*0380*/  LEA R8, R7, UR4, 0x2 ;  /* 0x0000000407087c11 */ /* 0x000fe2000f8e10ff */
[----:B------:R-:W-:Y:S01]  /*0390*/  LDS R14, [R4] ;  /* 0x00000000040e7984 */ /* 0x000fe20000000800 */
[----:B------:R-:W-:-:S03]  /*03a0*/  LEA R12, R0, UR4, 0x2 ;  /* 0x00000004000c7c11 */ /* 0x000fc6000f8e10ff */
[----:B0-----:R-:W-:Y:S04]  /*03b0*/  LDS R9, [R8] ;  /* 0x0000000008097984 */ /* 0x001fe80000000800 */
[----:B------:R-:W0:Y:S02]  /*03c0*/  LDS R10, [R12+UR5] ;  /* 0x000000050c0a7984 */ /* 0x000e240008000800 */
[----:B0-----:R-:W-:Y:S01]  /*03d0*/  IMAD.IADD R9, R9, 0x1, R10 ;  /* 0x0000000109097824 */ /* 0x001fe200078e020a */
[----:B------:R-:W-:-:S04]  /*03e0*/  LEA R10, R5, 0x4, 0x2 ;  /* 0x00000004050a7811 */ /* 0x000fc800078e10ff */
[----:B------:R-:W-:Y:S01]  /*03f0*/  ISETP.GE.AND P0, PT, R9, R14, PT ;  /* 0x0000000e0900720c */ /* 0x000fe20003f06270 */
[----:B------:R-:W-:-:S12]  /*0400*/  IMAD R13, R10, R5, R12 ;  /* 0x000000050a0d7224 */ /* 0x000fd800078e020c */
[----:B------:R-:W-:Y:S01]  /*0410*/  @!P0 STS [R4], R9 ;  /* 0x0000000904008388 */ /* 0x000fe20000000800 */
[----:B------:R-:W-:Y:S06]  /*0420*/  BAR.SYNC.DEFER_BLOCKING 0x0 ;  /* 0x0000000000007b1d */ /* 0x000fec0000010000 */
[----:B------:R-:W-:Y:S04]  /*0430*/  LDS R14, [R13] ;  /* 0x000000000d0e7984 */ /* 0x000fe80000000800 */
[----:B------:R-:W0:Y:S04]  /*0440*/  LDS R11, [R8+0x4] ;  /* 0x00000400080b7984 */ /* 0x000e280000000800 */
[----:B------:R-:W1:Y:S01]  /*0450*/  LDS R16, [R4] ;  /* 0x0000000004107984 */ /* 0x000e620000000800 */
[----:B0-----:R-:W-:Y:S01]  /*0460*/  IMAD.IADD R11, R11, 0x1, R14 ;  /* 0x000000010b0b7824 */ /* 0x001fe200078e020e */
[----:B------:R-:W-:-:S04]  /*0470*/  LEA R14, R5, 0x8, 0x2 ;  /* 0x00000008050e7811 */ /* 0x000fc800078e10ff */
[----:B-1----:R-:W-:Y:S01]  /*0480*/  ISETP.GE.AND P0, PT, R11, R16, PT ;  /* 0x000000100b00720c */ /* 0x002fe20003f06270 */
[----:B------:R-:W-:-:S12]  /*0490*/  IMAD R15, R14, R5, R12 ;  /* 0x000000050e0f7224 */ /* 0x000fd800078e020c */
[----:B------:R-:W-:Y:S01]  /*04a0*/  @!P0 STS [R4], R11 ;  /* 0x0000000b04008388 */ /* 0x000fe20000000800 */
[----:B------:R-:W-:Y:S06]  /*04b0*/  BAR.SYNC.DEFER_BLOCKING 0x0 ;  /* 0x0000000000007b1d */ /* 0x000fec0000010000 */
[----:B------:R-:W-:Y:S04]  /*04c0*/  LDS R16, [R15] ;  /* 0x000000000f107984 */ /* 0x000fe80000000800 */
[----:B------:R-:W0:Y:S04]  /*04d0*/  LDS R9, [R8+0x8] ;  /* 0x0000080008097984 */ /* 0x000e280000000800 */
[----:B------:R-:W1:Y:S01]  /*04e0*/  LDS R18, [R4] ;  /* 0x0000000004127984 */ /* 0x000e620000000800 */
[----:B0-----:R-:W-:-:S02]  /*04f0*/  IADD3 R9, PT, PT, R9, R16, RZ ;  /* 0x0000001009097210 */ /* 0x001fc40007ffe0ff */
[----:B------:R-:W-:Y:S02]  /*0500*/  LEA R16, R5, 0xc, 0x2 ;  /* 0x0000000c05107811 */ /* 0x000fe400078e10ff */
[----:B-1----:R-:W-:-:S03]  /*0510*/  ISETP.GE.AND P0, PT, R9, R18, PT ;  /* 0x000000120900720c */ /* 0x002fc60003f06270 */
[--C-:B------:R-:W-:Y:S02]  /*0520*/  IMAD R13, R16, R5, R12.reuse ;  /* 0x00000005100d7224 */ /* 0x100fe400078e020c */
[----:B------:R-:W-:-:S08]  /*0530*/  IMAD R12, R5, 0x10, R12 ;  /* 0x00000010050c7824 */ /* 0x000fd000078e020c */
[----:B------:R-:W-:Y:S01]  /*0540*/  @!P0 STS [R4], R9 ;  /* 0x0000000904008388 */ /* 0x000fe20000000800 */
[----:B------:R-:W-:Y:S06]  /*0550*/  BAR.SYNC.DEFER_BLOCKING 0x0 ;  /* 0x0000000000007b1d */ /* 0x000fec0000010000 */
[----:B------:R-:W-:Y:S04]  /*0560*/  LDS R18, [R13] ;  /* 0x000000000d127984 */ /* 0x000fe80000000800 */
[----:B------:R-:W0:Y:S04]  /*0570*/  LDS R11, [R8+0xc] ;  /* 0x00000c00080b7984 */ /* 0x000e280000000800 */
[----:B------:R-:W1:Y:S01]  /*0580*/  LDS R20, [R4] ;  /* 0x0000000004147984 */ /* 0x000e620000000800 */
[----:B0-----:R-:W-:Y:S01]  /*0590*/  IMAD.IADD R11, R11, 0x1, R18 ;  /* 0x000000010b0b7824 */ /* 0x001fe200078e0212 */
[----:B------:R-:W-:-:S04]  /*05a0*/  LOP3.LUT R18, R5, 0x7ffffffc, RZ, 0xc0, !PT ;  /* 0x7ffffffc05127812 */ /* 0x000fc800078ec0ff */
[----:B-1----:R-:W-:Y:S02]  /*05b0*/  ISETP.GE.AND P0, PT, R11, R20, PT ;  /* 0x000000140b00720c */ /* 0x002fe40003f06270 */
[----:B------:R-:W-:-:S11]  /*05c0*/  IADD3 R15, PT, PT, -R18, 0x4, RZ ;  /* 0x00000004120f7810 */ /* 0x000fd60007ffe1ff */
[----:B------:R1:W-:Y:S01]  /*05d0*/  @!P0 STS [R4], R11 ;  /* 0x0000000b04008388 */ /* 0x0003e20000000800 */
[----:B------:R-:W-:Y:S01]  /*05e0*/  BAR.SYNC.DEFER_BLOCKING 0x0 ;  /* 0x0000000000007b1d */ /* 0x000fe20000010000 */
[----:B------:R-:W-:-:S13]  /*05f0*/  ISETP.NE.AND P0, PT, R15, RZ, PT ;  /* 0x000000ff0f00720c */ /* 0x000fda0003f05270 */
[----:B-1----:R-:W-:Y:S05]  /*0600*/  @!P0 BRA `(.L_x_6) ;  /* 0x00000000009c8947 */ /* 0x002fea0003800000 */
[----:B------:R-:W0:Y:S01]  /*0610*/  LDC R5, c[0x0][0x388] ;  /* 0x0000e200ff057b82 */ /* 0x000e220000000800 */
[----:B------:R-:W-:Y:S01]  /*0620*/  VIADD R8, R8, 0x18 ;  /* 0x0000001808087836 */ /* 0x000fe20000000000 */
[----:B------:R-:W-:-:S07]  /*0630*/  MOV R9, R15 ;  /* 0x0000000f00097202 */ /* 0x000fce0000000f00 */
.L_x_7:
[----:B------:R-:W-:Y:S01]  /*0640*/  LDS R11, [R8+-0x8] ;  /* 0xfffff800080b7984 */ /* 0x000fe20000000800 */
[-CC-:B0-----:R-:W-:Y:S02]  /*0650*/  IMAD R15, R10, R5.reuse, R12.reuse ;  /* 0x000000050a0f7224 */ /* 0x181fe400078e020c */
[----:B------:R-:W-:Y:S01]  /*0660*/  IMAD R17, R14, R5, R12 ;  /* 0x000000050e117224 */ /* 0x000fe200078e020c */
[----:B------:R-:W0:Y:S01]  /*0670*/  LDS R20, [R12+UR5] ;  /* 0x000000050c147984 */ /* 0x000e220008000800 */
[----:B------:R-:W-:-:S03]  /*0680*/  VIADD R9, R9, 0x4 ;  /* 0x0000000409097836 */ /* 0x000fc60000000000 */
[----:B------:R-:W1:Y:S01]  /*0690*/  LDS R13, [R4] ;  /* 0x00000000040d7984 */ /* 0x000e620000000800 */
[----:B0-----:R-:W-:-:S05]  /*06a0*/  IMAD.IADD R19, R11, 0x1, R20 ;  /* 0x000000010b137824 */ /* 0x001fca00078e0214 */
[----:B-1----:R-:W-:-:S13]  /*06b0*/  ISETP.GE.AND P0, PT, R19, R13, PT ;  /* 0x0000000d1300720c */ /* 0x002fda0003f06270 */
[----:B------:R-:W-:Y:S01]  /*06c0*/  @!P0 STS [R4], R19 ;  /* 0x0000001304008388 */ /* 0x000fe20000000800 */
[----:B------:R-:W-:Y:S06]  /*06d0*/  BAR.SYNC.DEFER_BLOCKING 0x0 ;  /* 0x0000000000007b1d */ /* 0x000fec0000010000 */
[----:B------:R-:W-:Y:S04]  /*06e0*/  LDS R20, [R15] ;  /* 0x000000000f147984 */ /* 0x000fe80000000800 */
[----:B------:R-:W0:Y:S04]  /*06f0*/  LDS R11, [R8+-0x4] ;  /* 0xfffffc00080b7984 */ /* 0x000e280000000800 */
[----:B------:R-:W1:Y:S01]  /*0700*/  LDS R13, [R4] ;  /* 0x00000000040d7984 */ /* 0x000e620000000800 */
[----:B0-----:R-:W-:-:S05]  /*0710*/  IMAD.IADD R21, R11, 0x1, R20 ;  /* 0x000000010b157824 */ /* 0x001fca00078e0214 */
[----:B-1----:R-:W-:-:S13]  /*0720*/  ISETP.GE.AND P0, PT, R21, R13, PT ;  /* 0x0000000d1500720c */ /* 0x002fda0003f06270 */
[----:B------:R-:W-:Y:S01]  /*0730*/  @!P0 STS [R4], R21 ;  /* 0x0000001504008388 */ /* 0x000fe20000000800 */
[----:B------:R-:W-:Y:S06]  /*0740*/  BAR.SYNC.DEFER_BLOCKING 0x0 ;  /* 0x0000000000007b1d */ /* 0x000fec0000010000 */
[----:B------:R-:W-:Y:S04]  /*0750*/  LDS R20, [R17] ;  /* 0x0000000011147984 */ /* 0x000fe80000000800 */
[----:B------:R-:W0:Y:S04]  /*0760*/  LDS R11, [R8] ;  /* 0x00000000080b7984 */ /* 0x000e280000000800 */
[----:B------:R-:W1:Y:S01]  /*0770*/  LDS R13, [R4] ;  /* 0x00000000040d7984 */ /* 0x000e620000000800 */
[----:B0-----:R-:W-:-:S05]  /*0780*/  IMAD.IADD R19, R11, 0x1, R20 ;  /* 0x000000010b137824 */ /* 0x001fca00078e0214 */
[----:B-1----:R-:W-:Y:S01]  /*0790*/  ISETP.GE.AND P0, PT, R19, R13, PT ;  /* 0x0000000d1300720c */ /* 0x002fe20003f06270 */
[--C-:B------:R-:W-:Y:S02]  /*07a0*/  IMAD R13, R16, R5, R12.reuse ;  /* 0x00000005100d7224 */ /* 0x100fe400078e020c */
[----:B------:R-:W-:-:S10]  /*07b0*/  IMAD R12, R5, 0x10, R12 ;  /* 0x00000010050c7824 */ /* 0x000fd400078e020c */
[----:B------:R-:W-:Y:S01]  /*07c0*/  @!P0 STS [R4], R19 ;  /* 0x0000001304008388 */ /* 0x000fe20000000800 */
[----:B------:R-:W-:Y:S06]  /*07d0*/  BAR.SYNC.DEFER_BLOCKING 0x0 ;  /* 0x0000000000007b1d */ /* 0x000fec0000010000 */
[----:B------:R-:W-:Y:S04]  /*07e0*/  LDS R20, [R13] ;  /* 0x000000000d147984 */ /* 0x000fe80000000800 */
[----:B------:R0:W1:Y:S04]  /*07f0*/  LDS R11, [R8+0x4] ;  /* 0x00000400080b7984 */ /* 0x0000680000000800 */
[----:B------:R-:W2:Y:S01]  /*0800*/  LDS R15, [R4] ;  /* 0x00000000040f7984 */ /* 0x000ea20000000800 */
[----:B0-----:R-:W-:Y:S01]  /*0810*/  VIADD R8, R8, 0x10 ;  /* 0x0000001008087836 */ /* 0x001fe20000000000 */
[----:B-1----:R-:W-:-:S04]  /*0820*/  IADD3 R11, PT, PT, R11, R20, RZ ;  /* 0x000000140b0b7210 */ /* 0x002fc80007ffe0ff */
[----:B--2---:R-:W-:-:S13]  /*0830*/  ISETP.GE.AND P0, PT, R11, R15, PT ;  /* 0x0000000f0b00720c */ /* 0x004fda0003f06270 */
[----:B------:R1:W-:Y:S01]  /*0840*/  @!P0 STS [R4], R11 ;  /* 0x0000000b04008388 */ /* 0x0003e20000000800 */
[----:B------:R-:W-:Y:S01]  /*0850*/  BAR.SYNC.DEFER_BLOCKING 0x0 ;  /* 0x0000000000007b1d */ /* 0x000fe20000010000 */
[----:B------:R-:W-:-:S13]  /*0860*/  ISETP.NE.AND P0, PT, R9, RZ, PT ;  /* 0x000000ff0900720c */ /* 0x000fda0003f05270 */
[----:B-1----:R-:W-:Y:S05]  /*0870*/  @P0 BRA `(.L_x_7) ;  /* 0xfffffffc00700947 */ /* 0x002fea000383ffff */
.L_x_6:
[----:B------:R-:W-:-:S13]  /*0880*/  ISETP.NE.AND P0, PT, R6, RZ, PT ;  /* 0x000000ff0600720c */ /* 0x000fda0003f05270 */
[----:B------:R-:W-:Y:S05]  /*0890*/  @!P0 BRA `(.L_x_5) ;  /* 0x00000008002c8947 */ /* 0x000fea0003800000 */
[----:B0-----:R-:W0:Y:S01]  /*08a0*/  LDC R11, c[0x0][0x388] ;  /* 0x0000e200ff0b7b82 */ /* 0x001e220000000800 */
[----:B------:R-:W-:Y:S01]  /*08b0*/  IMAD R0, R18, R5, R0 ;  /* 0x0000000512007224 */ /* 0x000fe200078e0200 */
[----:B------:R-:W-:Y:S01]  /*08c0*/  IADD3 R7, PT, PT, R7, R18, RZ ;  /* 0x0000001207077210 */ /* 0x000fe20007ffe0ff */
[----:B------:R-:W-:-:S03]  /*08d0*/  IMAD.MOV R6, RZ, RZ, -R6 ;  /* 0x000000ffff067224 */ /* 0x000fc600078e0a06 */
[----:B------:R-:W-:Y:S02]  /*08e0*/  LEA R0, R0, UR5, 0x2 ;  /* 0x0000000500007c11 */ /* 0x000fe4000f8e10ff */
[----:B------:R-:W-:-:S03]  /*08f0*/  LEA R7, R7, UR4, 0x2 ;  /* 0x0000000407077c11 */ /* 0x000fc6000f8e10ff */
[----:B------:R-:W-:-:S07]  /*0900*/  VIADD R0, R0, UR4 ;  /* 0x0000000400007c36 */ /* 0x000fce0008000000 */
.L_x_8:
[----:B------:R1:W-:Y:S01]  /*0910*/  LDS R5, [R7] ;  /* 0x0000000007057984 */ /* 0x0003e20000000800 */
[----:B------:R-:W-:-:S03]  /*0920*/  IADD3 R6, PT, PT, R6, 0x1, RZ ;  /* 0x0000000106067810 */ /* 0x000fc60007ffe0ff */
[----:B------:R0:W2:Y:S04]  /*0930*/  LDS R8, [R0] ;  /* 0x0000000000087984 */ /* 0x0000a80000000800 */
[----:B------:R-:W3:Y:S01]  /*0940*/  LDS R9, [R4] ;  /* 0x0000000004097984 */ /* 0x000ee20000000800 */
[----:B-1----:R-:W-:Y:S02]  /*0950*/  VIADD R7, R7, 0x4 ;  /* 0x0000000407077836 */ /* 0x002fe40000000000 */
[----:B0-----:R-:W-:Y:S02]  /*0960*/  IMAD R0, R11, 0x4, R0 ;  /* 0x000000040b007824 */ /* 0x001fe400078e0200 */
[----:B--2---:R-:W-:-:S05]  /*0970*/  IMAD.IADD R5, R5, 0x1, R8 ;  /* 0x0000000105057824 */ /* 0x004fca00078e0208 */
[----:B---3--:R-:W-:-:S13]  /*0980*/  ISETP.GE.AND P0, PT, R5, R9, PT ;  /* 0x000000090500720c */ /* 0x008fda0003f06270 */
[----:B------:R1:W-:Y:S01]  /*0990*/  @!P0 STS [R4], R5 ;  /* 0x0000000504008388 */ /* 0x0003e20000000800 */
[----:B------:R-:W-:Y:S01]  /*09a0*/  BAR.SYNC.DEFER_BLOCKING 0x0 ;  /* 0x0000000000007b1d */ /* 0x000fe20000010000 */
[----:B------:R-:W-:-:S13]  /*09b0*/  ISETP.NE.AND P0, PT, R6, RZ, PT ;  /* 0x000000ff0600720c */ /* 0x000fda0003f05270 */
[----:B-1----:R-:W-:Y:S05]  /*09c0*/  @P0 BRA `(.L_x_8) ;  /* 0xfffffffc00d00947 */ /* 0x002fea000383ffff */
[----:B------:R-:W-:Y:S05]  /*09d0*/  BRA `(.L_x_5) ;  /* 0x0000000400dc7947 */ /* 0x000fea0003800000 */
.L_x_4:
[----:B------:R-:W-:-:S13]  /*09e0*/  ISETP.GE.AND P0, PT, R5, 0x1, PT ;  /* 0x000000010500780c */ /* 0x000fda0003f06270 */
[----:B------:R-:W-:Y:S05]  /*09f0*/  @!P0 BRA `(.L_x_5) ;  /* 0x0000000400d48947 */ /* 0x000fea0003800000 */
[C---:B------:R-:W-:Y:S01]  /*0a00*/  ISETP.GE.U32.AND P0, PT, R5.reuse, 0x4, PT ;  /* 0x000000040500780c */ /* 0x040fe20003f06070 */
[----:B------:R-:W-:Y:S01]  /*0a10*/  IMAD.MOV.U32 R12, RZ, RZ, RZ ;  /* 0x000000ffff0c7224 */ /* 0x000fe200078e00ff */
[----:B------:R-:W-:-:S11]  /*0a20*/  LOP3.LUT R6, R5, 0x3, RZ, 0xc0, !PT ;  /* 0x0000000305067812 */ /* 0x000fd600078ec0ff */
[----:B------:R-:W-:Y:S05]  /*0a30*/  @!P0 BRA `(.L_x_9) ;  /* 0x00000004003c8947 */ /* 0x000fea0003800000 */
[----:B------:R-:W-:Y:S02]  /*0a40*/  SHF.L.U32 R8, R5, 0x2, RZ ;  /* 0x0000000205087819 */ /* 0x000fe400000006ff */
[----:B0-----:R-:W-:-:S03]  /*0a50*/  LEA R10, R0, UR4, 0x2 ;  /* 0x00000004000a7c11 */ /* 0x001fc6000f8e10ff */
[--C-:B------:R-:W-:Y:S02]  /*0a60*/  IMAD R12, R14, 0x4, R8.reuse ;  /* 0x000000040e0c7824 */ /* 0x100fe400078e0208 */
[----:B------:R-:W-:Y:S01]  /*0a70*/  LDS R14, [R4] ;  /* 0x00000000040e7984 */ /* 0x000fe20000000800 */
[----:B------:R-:W-:Y:S02]  /*0a80*/  IMAD.IADD R13, R10, 0x1, R8 ;  /* 0x000000010a0d7824 */ /* 0x000fe400078e0208 */
[----:B------:R-:W-:Y:S02]  /*0a90*/  IMAD R9, R12, R5, UR4 ;  /* 0x000000040c097e24 */ /* 0x000fe4000f8e0205 */
[----:B------:R-:W-:Y:S04]  /*0aa0*/  LDS R12, [R10] ;  /* 0x000000000a0c7984 */ /* 0x000fe80000000800 */
[----:B------:R-:W0:Y:S02]  /*0ab0*/  LDS R11, [R9] ;  /* 0x00000000090b7984 */ /* 0x000e240000000800 */
[----:B0-----:R-:W-:-:S05]  /*0ac0*/  IMAD.IADD R11, R11, 0x1, R12 ;  /* 0x000000010b0b7824 */ /* 0x001fca00078e020c */
[----:B------:R-:W-:-:S13]  /*0ad0*/  ISETP.GE.AND P0, PT, R11, R14, PT ;  /* 0x0000000e0b00720c */ /* 0x000fda0003f06270 */
[----:B------:R-:W-:Y:S01]  /*0ae0*/  @!P0 STS [R4], R11 ;  /* 0x0000000b04008388 */ /* 0x000fe20000000800 */
[----:B------:R-:W-:Y:S06]  /*0af0*/  BAR.SYNC.DEFER_BLOCKING 0x0 ;  /* 0x0000000000007b1d */ /* 0x000fec0000010000 */
[----:B------:R-:W-:Y:S04]  /*0b00*/  LDS R13, [R13] ;  /* 0x000000000d0d7984 */ /* 0x000fe80000000800 */
[----:B------:R-:W0:Y:S04]  /*0b10*/  LDS R12, [R9+0x4] ;  /* 0x00000400090c7984 */ /* 0x000e280000000800 */
[----:B------:R-:W1:Y:S01]  /*0b20*/  LDS R14, [R4] ;  /* 0x00000000040e7984 */ /* 0x000e620000000800 */
[----:B0-----:R-:W-:Y:S01]  /*0b30*/  IADD3 R15, PT, PT, R12, R13, RZ ;  /* 0x0000000d0c0f7210 */ /* 0x001fe20007ffe0ff */
[----:B------:R-:W-:-:S03]  /*0b40*/  IMAD R12, R5, 0x8, R10 ;  /* 0x00000008050c7824 */ /* 0x000fc600078e020a */
[----:B-1----:R-:W-:-:S13]  /*0b50*/  ISETP.GE.AND P0, PT, R15, R14, PT ;  /* 0x0000000e0f00720c */ /* 0x002fda0003f06270 */
[----:B------:R-:W-:Y:S01]  /*0b60*/  @!P0 STS [R4], R15 ;  /* 0x0000000f04008388 */ /* 0x000fe20000000800 */
[----:B------:R-:W-:Y:S06]  /*0b70*/  BAR.SYNC.DEFER_BLOCKING 0x0 ;  /* 0x0000000000007b1d */ /* 0x000fec0000010000 */
[----:B------:R-:W-:Y:S04]  /*0b80*/  LDS R12, [R12] ;  /* 0x000000000c0c7984 */ /* 0x000fe80000000800 */
[----:B------:R-:W0:Y:S04]  /*0b90*/  LDS R11, [R9+0x8] ;  /* 0x00000800090b7984 */ /* 0x000e280000000800 */
[----:B------:R-:W1:Y:S01]  /*0ba0*/  LDS R14, [R4] ;  /* 0x00000000040e7984 */ /* 0x000e620000000800 */
[----:B0-----:R-:W-:Y:S01]  /*0bb0*/  IMAD.IADD R11, R11, 0x1, R12 ;  /* 0x000000010b0b7824 */ /* 0x001fe200078e020c */
[----:B------:R-:W-:-:S04]  /*0bc0*/  LOP3.LUT R12, R5, 0x7ffffffc, RZ, 0xc0, !PT ;  /* 0x7ffffffc050c7812 */ /* 0x000fc800078ec0ff */
[----:B-1----:R-:W-:Y:S01]  /*0bd0*/  ISETP.GE.AND P0, PT, R11, R14, PT ;  /* 0x0000000e0b00720c */ /* 0x002fe20003f06270 */
[C---:B------:R-:W-:Y:S01]  /*0be0*/  IMAD R14, R5.reuse, 0xc, R10 ;  /* 0x0000000c050e7824 */ /* 0x040fe200078e020a */
[----:B------:R-:W-:Y:S02]  /*0bf0*/  IADD3 R15, PT, PT, -R12, 0x4, RZ ;  /* 0x000000040c0f7810 */ /* 0x000fe40007ffe1ff */
[----:B------:R-:W-:-:S09]  /*0c00*/  LEA R10, R5, R10, 0x4 ;  /* 0x0000000a050a7211 */ /* 0x000fd200078e20ff */
[----:B------:R-:W-:Y:S01]  /*0c10*/  @!P0 STS [R4], R11 ;  /* 0x0000000b04008388 */ /* 0x000fe20000000800 */
[----:B------:R-:W-:Y:S06]  /*0c20*/  BAR.SYNC.DEFER_BLOCKING 0x0 ;  /* 0x0000000000007b1d */ /* 0x000fec0000010000 */
[----:B------:R-:W-:Y:S04]  /*0c30*/  LDS R14, [R14] ;  /* 0x000000000e0e7984 */ /* 0x000fe80000000800 */
[----:B------:R-:W0:Y:S04]  /*0c40*/  LDS R13, [R9+0xc] ;  /* 0x00000c00090d7984 */ /* 0x000e280000000800 */
[----:B------:R-:W1:Y:S01]  /*0c50*/  LDS R16, [R4] ;  /* 0x0000000004107984 */ /* 0x000e620000000800 */
[----:B0-----:R-:W-:-:S05]  /*0c60*/  IMAD.IADD R13, R13, 0x1, R14 ;  /* 0x000000010d0d7824 */ /* 0x001fca00078e020e */
[----:B-1----:R-:W-:-:S13]  /*0c70*/  ISETP.GE.AND P0, PT, R13, R16, PT ;  /* 0x000000100d00720c */ /* 0x002fda0003f06270 */
[----:B------:R1:W-:Y:S01]  /*0c80*/  @!P0 STS [R4], R13 ;  /* 0x0000000d04008388 */ /* 0x0003e20000000800 */
[----:B------:R-:W-:Y:S01]  /*0c90*/  BAR.SYNC.DEFER_BLOCKING 0x0 ;  /* 0x0000000000007b1d */ /* 0x000fe20000010000 */
[----:B------:R-:W-:-:S13]  /*0ca0*/  ISETP.NE.AND P0, PT, R15, RZ, PT ;  /* 0x000000ff0f00720c */ /* 0x000fda0003f05270 */
[----:B-1----:R-:W-:Y:S05]  /*0cb0*/  @!P0 BRA `(.L_x_9) ;  /* 0x00000000009c8947 */ /* 0x002fea0003800000 */
[----:B------:R-:W0:Y:S01]  /*0cc0*/  LDC R5, c[0x0][0x388] ;  /* 0x0000e200ff057b82 */ /* 0x000e220000000800 */
[----:B------:R-:W-:Y:S02]  /*0cd0*/  VIADD R9, R9, 0x18 ;  /* 0x0000001809097836 */ /* 0x000fe40000000000 */
[----:B------:R-:W-:-:S07]  /*0ce0*/  IMAD.MOV.U32 R11, RZ, RZ, R15 ;  /* 0x000000ffff0b7224 */ /* 0x000fce00078e000f */
.L_x_10:
[----:B------:R-:W-:Y:S01]  /*0cf0*/  LDS R13, [R9+-0x8] ;  /* 0xfffff800090d7984 */ /* 0x000fe20000000800 */
[----:B0-----:R-:W-:Y:S02]  /*0d00*/  IMAD R16, R5, 0x8, R10 ;  /* 0x0000000805107824 */ /* 0x001fe400078e020a */
[----:B------:R-:W-:Y:S01]  /*0d10*/  VIADD R11, R11, 0x4 ;  /* 0x000000040b0b7836 */ /* 0x000fe20000000000 */
[----:B------:R-:W0:Y:S04]  /*0d20*/  LDS R14, [R10] ;  /* 0x000000000a0e7984 */ /* 0x000e280000000800 */
[----:B------:R-:W1:Y:S01]  /*0d30*/  LDS R15, [R4] ;  /* 0x00000000040f7984 */ /* 0x000e620000000800 */
[----:B0-----:R-:W-:Y:S01]  /*0d40*/  IMAD.IADD R17, R13, 0x1, R14 ;  /* 0x000000010d117824 */ /* 0x001fe200078e020e */
[----:B------:R-:W-:-:S04]  /*0d50*/  IADD3 R14, PT, PT, R8, R10, RZ ;  /* 0x0000000a080e7210 */ /* 0x000fc80007ffe0ff */
        /* <DEDUP_REMOVED lines=15> */
[C-C-:B------:R-:W-:Y:S02]  /*0e50*/  IMAD R14, R5.reuse, 0xc, R10.reuse ;  /* 0x0000000c050e7824 */ /* 0x140fe400078e020a */
        /* <DEDUP_REMOVED lines=13> */
.L_x_9:
[----:B------:R-:W-:-:S13]  /*0f30*/  ISETP.NE.AND P0, PT, R6, RZ, PT ;  /* 0x000000ff0600720c */ /* 0x000fda0003f05270 */
[----:B------:R-:W-:Y:S05]  /*0f40*/  @!P0 BRA `(.L_x_5) ;  /* 0x0000000000808947 */ /* 0x000fea0003800000 */
[----:B------:R-:W-:Y:S01]  /*0f50*/  IMAD R0, R12, R5, R0 ;  /* 0x000000050c007224 */ /* 0x000fe200078e0200 */
[----:B------:R-:W-:Y:S01]  /*0f60*/  IADD3 R7, PT, PT, R7, R12, RZ ;  /* 0x0000000c07077210 */ /* 0x000fe20007ffe0ff */
[----:B------:R-:W-:Y:S01]  /*0f70*/  LDS R8, [R4] ;  /* 0x0000000004087984 */ /* 0x000fe20000000800 */
[----:B------:R-:W-:Y:S02]  /*0f80*/  IADD3 R6, PT, PT, -R6, 0x1, RZ ;  /* 0x0000000106067810 */ /* 0x000fe40007ffe1ff */
[----:B------:R-:W-:Y:S02]  /*0f90*/  LEA R7, R7, UR5, 0x2 ;  /* 0x0000000507077c11 */ /* 0x000fe4000f8e10ff */
[----:B0-----:R-:W-:-:S03]  /*0fa0*/  LEA R10, R0, UR4, 0x2 ;  /* 0x00000004000a7c11 */ /* 0x001fc6000f8e10ff */
[----:B------:R-:W-:Y:S02]  /*0fb0*/  LDS R0, [R7+UR4] ;  /* 0x0000000407007984 */ /* 0x000fe40008000800 */
[----:B------:R-:W-:Y:S02]  /*0fc0*/  IMAD R5, R5, 0x4, R10 ;  /* 0x0000000405057824 */ /* 0x000fe400078e020a */
[----:B------:R-:W0:Y:S02]  /*0fd0*/  LDS R9, [R10] ;  /* 0x000000000a097984 */ /* 0x000e240000000800 */
[----:B0-----:R-:W-:-:S05]  /*0fe0*/  IMAD.IADD R9, R0, 0x1, R9 ;  /* 0x0000000100097824 */ /* 0x001fca00078e0209 */
[----:B------:R-:W-:Y:S01]  /*0ff0*/  ISETP.GE.AND P0, PT, R9, R8, PT ;  /* 0x000000080900720c */ /* 0x000fe20003f06270 */
[----:B------:R-:W-:-:S12]  /*1000*/  VIADD R8, R7, UR4 ;  /* 0x0000000407087c36 */ /* 0x000fd80008000000 */
[----:B------:R1:W-:Y:S01]  /*1010*/  @!P0 STS [R4], R9 ;  /* 0x0000000904008388 */ /* 0x0003e20000000800 */
[----:B------:R-:W-:Y:S01]  /*1020*/  BAR.SYNC.DEFER_BLOCKING 0x0 ;  /* 0x0000000000007b1d */ /* 0x000fe20000010000 */
[----:B------:R-:W-:-:S13]  /*1030*/  ISETP.NE.AND P0, PT, R6, RZ, PT ;  /* 0x000000ff0600720c */ /* 0x000fda0003f05270 */
[----:B-1----:R-:W-:Y:S05]  /*1040*/  @!P0 BRA `(.L_x_5) ;  /* 0x0000000000408947 */ /* 0x002fea0003800000 */
[----:B------:R-:W0:Y:S01]  /*1050*/  LDC R10, c[0x0][0x388] ;  /* 0x0000e200ff0a7b82 */ /* 0x000e220000000800 */
[----:B------:R-:W-:Y:S01]  /*1060*/  IADD3 R8, PT, PT, R8, 0x4, RZ ;  /* 0x0000000408087810 */ /* 0x000fe20007ffe0ff */
[----:B------:R-:W-:Y:S02]  /*1070*/  IMAD.MOV.U32 R7, RZ, RZ, R5 ;  /* 0x000000ffff077224 */ /* 0x000fe400078e0005 */
[----:B------:R-:W-:-:S07]  /*1080*/  IMAD.MOV.U32 R9, RZ, RZ, R6 ;  /* 0x000000ffff097224 */ /* 0x000fce00078e0006 */
.L_x_11:
        /* <DEDUP_REMOVED lines=12> */
.L_x_5:
[----:B------:R-:W1:Y:S04]  /*1150*/  LDS R5, [R4] ;  /* 0x0000000004057984 */ /* 0x000e680000000800 */
[----:B-1----:R-:W-:Y:S01]  /*1160*/  STG.E desc[UR8][R2.64], R5 ;  /* 0x0000000502007986 */ /* 0x002fe2000c101908 */
[----:B------:R-:W-:Y:S05]  /*1170*/  EXIT ;  /* 0x000000000000794d */ /* 0x000fea0003800000 */
.L_x_12:
        /* <DEDUP_REMOVED lines=16> */
.L_x_20:


//--------------------- .text._Z9phase_onePiiiii  --------------------------
	.section	.text._Z9phase_onePiiiii,"ax",@progbits
	.align	128
        .global         _Z9phase_onePiiiii
        .type           _Z9phase_onePiiiii,@function
        .size           _Z9phase_onePiiiii,(.L_x_21 - _Z9phase_onePiiiii)
        .other          _Z9phase_onePiiiii,@"STO_CUDA_ENTRY STV_DEFAULT"
_Z9phase_onePiiiii:
.text._Z9phase_onePiiiii:
[----:B------:R-:W-:Y:S01]  /*0000*/  LDC R1, c[0x0][0x37c] ;  /* 0x0000df00ff017b82 */ /* 0x000fe20000000800 */
[----:B------:R-:W0:Y:S01]  /*0010*/  S2R R6, SR_TID.Y ;  /* 0x0000000000067919 */ /* 0x000e220000002200 */
[----:B------:R-:W1:Y:S06]  /*0020*/  LDCU.64 UR6, c[0x0][0x388] ;  /* 0x00007100ff0677ac */ /* 0x000e6c0008000a00 */
[----:B------:R-:W2:Y:S01]  /*0030*/  LDC.64 R2, c[0x0][0x380] ;  /* 0x0000e000ff027b82 */ /* 0x000ea20000000a00 */
[----:B------:R-:W-:Y:S01]  /*0040*/  IMAD.MOV.U32 R9, RZ, RZ, 0x3b9aca00 ;  /* 0x3b9aca00ff097424 */ /* 0x000fe200078e00ff */
[----:B------:R-:W3:Y:S01]  /*0050*/  S2R R0, SR_TID.X ;  /* 0x0000000000007919 */ /* 0x000ee20000002100 */
[----:B------:R-:W4:Y:S01]  /*0060*/  LDCU.64 UR4, c[0x0][0x390] ;  /* 0x00007200ff0477ac */ /* 0x000f220008000a00 */
[----:B-1----:R-:W-:-:S04]  /*0070*/  IMAD.U32 R5, RZ, RZ, UR6 ;  /* 0x00000006ff057e24 */ /* 0x002fc8000f8e00ff */
[C---:B0-----:R-:W-:Y:S02]  /*0080*/  IMAD R4, R5.reuse, UR7, R6 ;  /* 0x0000000705047c24 */ /* 0x041fe4000f8e0206 */
[----:B---3--:R-:W-:Y:S01]  /*0090*/  IMAD R7, R5, UR7, R0 ;  /* 0x0000000705077c24 */ /* 0x008fe2000f8e0200 */
[----:B------:R-:W0:Y:S04]  /*00a0*/  LDCU.64 UR6, c[0x0][0x358] ;  /* 0x00006b00ff0677ac */ /* 0x000e280008000a00 */
[C---:B------:R-:W-:Y:S01]  /*00b0*/  VIMNMX R8, PT, PT, R4.reuse, R7, !PT ;  /* 0x0000000704087248 */ /* 0x040fe20007fe0100 */
[----:B----4-:R-:W-:-:S03]  /*00c0*/  IMAD R7, R4, UR4, R7 ;  /* 0x0000000404077c24 */ /* 0x010fc6000f8e0207 */
[----:B------:R-:W-:Y:S01]  /*00d0*/  ISETP.GE.AND P0, PT, R8, UR5, PT ;  /* 0x0000000508007c0c */ /* 0x000fe2000bf06270 */
[----:B--2---:R-:W-:-:S12]  /*00e0*/  IMAD.WIDE R2, R7, 0x4, R2 ;  /* 0x0000000407027825 */ /* 0x004fd800078e0202 */
[----:B0-----:R-:W2:Y:S01]  /*00f0*/  @!P0 LDG.E R9, desc[UR6][R2.64] ;  /* 0x0000000602098981 */ /* 0x001ea2000c1e1900 */
[----:B------:R-:W0:Y:S01]  /*0100*/  S2UR UR5, SR_CgaCtaId ;  /* 0x00000000000579c3 */ /* 0x000e220000008800 */
[----:B------:R-:W-:Y:S01]  /*0110*/  IMAD R7, R6, R5, RZ ;  /* 0x0000000506077224 */ /* 0x000fe200078e02ff */
[----:B------:R-:W-:Y:S01]  /*0120*/  UMOV UR4, 0x400 ;  /* 0x0000040000047882 */ /* 0x000fe20000000000 */
[----:B------:R-:W-:Y:S02]  /*0130*/  ISETP.GE.AND P0, PT, R5, 0x1, PT ;  /* 0x000000010500780c */ /* 0x000fe40003f06270 */
[----:B------:R-:W-:Y:S01]  /*0140*/  IMAD.IADD R4, R7, 0x1, R0 ;  /* 0x0000000107047824 */ /* 0x000fe200078e0200 */
[----:B0-----:R-:W-:-:S06]  /*0150*/  ULEA UR4, UR5, UR4, 0x18 ;  /* 0x0000000405047291 */ /* 0x001fcc000f8ec0ff */
[----:B------:R-:W-:-:S05]  /*0160*/  LEA R4, R4, UR4, 0x2 ;  /* 0x0000000404047c11 */ /* 0x000fca000f8e10ff */
[----:B--2---:R0:W-:Y:S01]  /*0170*/  STS [R4], R9 ;  /* 0x0000000904007388 */ /* 0x0041e20000000800 */
[----:B------:R-:W-:Y:S06]  /*0180*/  BAR.SYNC.DEFER_BLOCKING 0x0 ;  /* 0x0000000000007b1d */ /* 0x000fec0000010000 */
[----:B------:R-:W-:Y:S05]  /*0190*/  @!P0 BRA `(.L_x_13) ;  /* 0x00000004000c8947 */ /* 0x000fea0003800000 */
[C---:B------:R-:W-:Y:S01]  /*01a0*/  ISETP.GE.U32.AND P1, PT, R5.reuse, 0x4, PT ;  /* 0x000000040500780c */ /* 0x040fe20003f26070 */
[----:B------:R-:W-:Y:S01]  /*01b0*/  HFMA2 R8, -RZ, RZ, 0, 0 ;  /* 0x00000000ff087431 */ /* 0x000fe200000001ff */
[----:B------:R-:W-:-:S04]  /*01c0*/  LOP3.LUT R6, R5, 0x3, RZ, 0xc0, !PT ;  /* 0x0000000305067812 */ /* 0x000fc800078ec0ff */
[----:B------:R-:W-:-:S07]  /*01d0*/  ISETP.NE.AND P0, PT, R6, RZ, PT ;  /* 0x000000ff0600720c */ /* 0x000fce0003f05270 */
[----:B------:R-:W-:Y:S06]  /*01e0*/  @!P1 BRA `(.L_x_14) ;  /* 0x0000000000ac9947 */ /* 0x000fec0003800000 */
[----:B0-----:R-:W0:Y:S01]  /*01f0*/  LDC R9, c[0x0][0x388] ;  /* 0x0000e200ff097b82 */ /* 0x001e220000000800 */
[----:B------:R-:W-:Y:S02]  /*0200*/  LEA R11, R7, UR4, 0x2 ;  /* 0x00000004070b7c11 */ /* 0x000fe4000f8e10ff */
[----:B------:R-:W-:Y:S02]  /*0210*/  LOP3.LUT R8, R5, 0x7ffffffc, RZ, 0xc0, !PT ;  /* 0x7ffffffc05087812 */ /* 0x000fe400078ec0ff */
[----:B------:R-:W-:Y:S01]  /*0220*/  LEA R10, R0, UR4, 0x2 ;  /* 0x00000004000a7c11 */ /* 0x000fe2000f8e10ff */
[----:B------:R-:W-:Y:S02]  /*0230*/  VIADD R11, R11, 0x8 ;  /* 0x000000080b0b7836 */ /* 0x000fe40000000000 */
[----:B------:R-:W-:-:S07]  /*0240*/  IMAD.MOV R12, RZ, RZ, -R8 ;  /* 0x000000ffff0c7224 */ /* 0x000fce00078e0a08 */
.L_x_15:
[----:B------:R-:W-:Y:S01]  /*0250*/  LDS R5, [R11+-0x8] ;  /* 0xfffff8000b057984 */ /* 0x000fe20000000800 */
[----:B------:R-:W-:-:S03]  /*0260*/  VIADD R12, R12, 0x4 ;  /* 0x000000040c0c7836 */ /* 0x000fc60000000000 */
[----:B------:R-:W1:Y:S04]  /*0270*/  LDS R14, [R10] ;  /* 0x000000000a0e7984 */ /* 0x000e680000000800 */
[----:B------:R-:W2:Y:S01]  /*0280*/  LDS R13, [R4] ;  /* 0x00000000040d7984 */ /* 0x000ea20000000800 */
[----:B-1----:R-:W-:Y:S01]  /*0290*/  IMAD.IADD R17, R5, 0x1, R14 ;  /* 0x0000000105117824 */ /* 0x002fe200078e020e */
[----:B0-----:R-:W-:-:S04]  /*02a0*/  MOV R5, R9 ;  /* 0x0000000900057202 */ /* 0x001fc80000000f00 */
[----:B--2---:R-:W-:Y:S01]  /*02b0*/  ISETP.GE.AND P1, PT, R17, R13, PT ;  /* 0x0000000d1100720c */ /* 0x004fe20003f26270 */
[----:B------:R-:W-:-:S12]  /*02c0*/  IMAD R14, R5, 0x4, R10 ;  /* 0x00000004050e7824 */ /* 0x000fd800078e020a */
[----:B------:R-:W-:Y:S01]  /*02d0*/  @!P1 STS [R4], R17 ;  /* 0x0000001104009388 */ /* 0x000fe20000000800 */
[----:B------:R-:W-:Y:S06]  /*02e0*/  BAR.SYNC.DEFER_BLOCKING 0x0 ;  /* 0x0000000000007b1d */ /* 0x000fec0000010000 */
[----:B------:R-:W-:Y:S04]  /*02f0*/  LDS R14, [R14] ;  /* 0x000000000e0e7984 */ /* 0x000fe80000000800 */
[----:B------:R-:W0:Y:S04]  /*0300*/  LDS R13, [R11+-0x4] ;  /* 0xfffffc000b0d7984 */ /* 0x000e280000000800 */
[----:B------:R-:W1:Y:S01]  /*0310*/  LDS R15, [R4] ;  /* 0x00000000040f7984 */ /* 0x000e620000000800 */
[----:B0-----:R-:W-:-:S02]  /*0320*/  IMAD.IADD R18, R13, 0x1, R14 ;  /* 0x000000010d127824 */ /* 0x001fc400078e020e */
[----:B------:R-:W-:-:S03]  /*0330*/  IMAD R14, R5, 0xc, R10 ;  /* 0x0000000c050e7824 */ /* 0x000fc600078e020a */
[----:B-1----:R-:W-:Y:S01]  /*0340*/  ISETP.GE.AND P1, PT, R18, R15, PT ;  /* 0x0000000f1200720c */ /* 0x002fe20003f26270 */
[C---:B------:R-:W-:Y:S01]  /*0350*/  IMAD R15, R5.reuse, 0x8, R10 ;  /* 0x00000008050f7824 */ /* 0x040fe200078e020a */
[----:B------:R-:W-:-:S11]  /*0360*/  LEA R10, R5, R10, 0x4 ;  /* 0x0000000a050a7211 */ /* 0x000fd600078e20ff */
[----:B------:R-:W-:Y:S01]  /*0370*/  @!P1 STS [R4], R18 ;  /* 0x0000001204009388 */ /* 0x000fe20000000800 */
[----:B------:R-:W-:Y:S06]  /*0380*/  BAR.SYNC.DEFER_BLOCKING 0x0 ;  /* 0x0000000000007b1d */ /* 0x000fec0000010000 */
[----:B------:R-:W-:Y:S04]  /*0390*/  LDS R16, [R15] ;  /* 0x000000000f107984 */ /* 0x000fe80000000800 */
[----:B------:R-:W0:Y:S04]  /*03a0*/  LDS R13, [R11] ;  /* 0x000000000b0d7984 */ /* 0x000e280000000800 */
[----:B------:R-:W1:Y:S01]  /*03b0*/  LDS R17, [R4] ;  /* 0x0000000004117984 */ /* 0x000e620000000800 */
[----:B0-----:R-:W-:-:S04]  /*03c0*/  IADD3 R19, PT, PT, R13, R16, RZ ;  /* 0x000000100d137210 */ /* 0x001fc80007ffe0ff */
[----:B-1----:R-:W-:-:S13]  /*03d0*/  ISETP.GE.AND P1, PT, R19, R17, PT ;  /* 0x000000111300720c */ /* 0x002fda0003f26270 */
[----:B------:R-:W-:Y:S01]  /*03e0*/  @!P1 STS [R4], R19 ;  /* 0x0000001304009388 */ /* 0x000fe20000000800 */
[----:B------:R-:W-:Y:S06]  /*03f0*/  BAR.SYNC.DEFER_BLOCKING 0x0 ;  /* 0x0000000000007b1d */ /* 0x000fec0000010000 */
[----:B------:R-:W-:Y:S04]  /*0400*/  LDS R14, [R14] ;  /* 0x000000000e0e7984 */ /* 0x000fe80000000800 */
[----:B------:R0:W1:Y:S04]  /*0410*/  LDS R13, [R11+0x4] ;  /* 0x000004000b0d7984 */ /* 0x0000680000000800 */
[----:B------:R-:W2:Y:S01]  /*0420*/  LDS R16, [R4] ;  /* 0x0000000004107984 */ /* 0x000ea20000000800 */
[----:B0-----:R-:W-:-:S02]  /*0430*/  VIADD R11, R11, 0x10 ;  /* 0x000000100b0b7836 */ /* 0x001fc40000000000 */
[----:B-1----:R-:W-:-:S05]  /*0440*/  IMAD.IADD R13, R13, 0x1, R14 ;  /* 0x000000010d0d7824 */ /* 0x002fca00078e020e */
[----:B--2---:R-:W-:-:S13]  /*0450*/  ISETP.GE.AND P1, PT, R13, R16, PT ;  /* 0x000000100d00720c */ /* 0x004fda0003f26270 */
[----:B------:R1:W-:Y:S01]  /*0460*/  @!P1 STS [R4], R13 ;  /* 0x0000000d04009388 */ /* 0x0003e20000000800 */
[----:B------:R-:W-:Y:S01]  /*0470*/  BAR.SYNC.DEFER_BLOCKING 0x0 ;  /* 0x0000000000007b1d */ /* 0x000fe20000010000 */
[----:B------:R-:W-:-:S13]  /*0480*/  ISETP.NE.AND P1, PT, R12, RZ, PT ;  /* 0x000000ff0c00720c */ /* 0x000fda0003f25270 */
[----:B-1----:R-:W-:Y:S05]  /*0490*/  @P1 BRA `(.L_x_15) ;  /* 0xfffffffc006c1947 */ /* 0x002fea000383ffff */
.L_x_14:
[----:B------:R-:W-:Y:S05]  /*04a0*/  @!P0 BRA `(.L_x_13) ;  /* 0x0000000000488947 */ /* 0x000fea0003800000 */
[----:B------:R-:W1:Y:S01]  /*04b0*/  LDC R11, c[0x0][0x388] ;  /* 0x0000e200ff0b7b82 */ /* 0x000e620000000800 */
[----:B------:R-:W-:Y:S01]  /*04c0*/  IMAD R0, R8, R5, R0 ;  /* 0x0000000508007224 */ /* 0x000fe200078e0200 */
[----:B------:R-:W-:Y:S01]  /*04d0*/  IADD3 R6, PT, PT, -R6, RZ, RZ ;  /* 0x000000ff06067210 */ /* 0x000fe20007ffe1ff */
[----:B------:R-:W-:-:S03]  /*04e0*/  IMAD.IADD R7, R7, 0x1, R8 ;  /* 0x0000000107077824 */ /* 0x000fc600078e0208 */
[----:B------:R-:W-:Y:S02]  /*04f0*/  LEA R0, R0, UR4, 0x2 ;  /* 0x0000000400007c11 */ /* 0x000fe4000f8e10ff */
[----:B------:R-:W-:-:S07]  /*0500*/  LEA R7, R7, UR4, 0x2 ;  /* 0x0000000407077c11 */ /* 0x000fce000f8e10ff */
.L_x_16:
[----:B------:R2:W-:Y:S01]  /*0510*/  LDS R5, [R7] ;  /* 0x0000000007057984 */ /* 0x0005e20000000800 */
[----:B------:R-:W-:-:S03]  /*0520*/  VIADD R6, R6, 0x1 ;  /* 0x0000000106067836 */ /* 0x000fc60000000000 */
[----:B------:R1:W3:Y:S04]  /*0530*/  LDS R8, [R0] ;  /* 0x0000000000087984 */ /* 0x0002e80000000800 */
[----:B0-----:R-:W0:Y:S01]  /*0540*/  LDS R9, [R4] ;  /* 0x0000000004097984 */ /* 0x001e220000000800 */
[----:B--2---:R-:W-:Y:S01]  /*0550*/  IADD3 R7, PT, PT, R7, 0x4, RZ ;  /* 0x0000000407077810 */ /* 0x004fe20007ffe0ff */
[----:B-1----:R-:W-:Y:S02]  /*0560*/  IMAD R0, R11, 0x4, R0 ;  /* 0x000000040b007824 */ /* 0x002fe400078e0200 */
[----:B---3--:R-:W-:-:S05]  /*0570*/  IMAD.IADD R5, R5, 0x1, R8 ;  /* 0x0000000105057824 */ /* 0x008fca00078e0208 */
[----:B0-----:R-:W-:-:S13]  /*0580*/  ISETP.GE.AND P0, PT, R5, R9, PT ;  /* 0x000000090500720c */ /* 0x001fda0003f06270 */
[----:B------:R2:W-:Y:S01]  /*0590*/  @!P0 STS [R4], R5 ;  /* 0x0000000504008388 */ /* 0x0005e20000000800 */
[----:B------:R-:W-:Y:S01]  /*05a0*/  BAR.SYNC.DEFER_BLOCKING 0x0 ;  /* 0x0000000000007b1d */ /* 0x000fe20000010000 */
[----:B------:R-:W-:-:S13]  /*05b0*/  ISETP.NE.AND P0, PT, R6, RZ, PT ;  /* 0x000000ff0600720c */ /* 0x000fda0003f05270 */
[----:B--2---:R-:W-:Y:S05]  /*05c0*/  @P0 BRA `(.L_x_16) ;  /* 0xfffffffc00d00947 */ /* 0x004fea000383ffff */
.L_x_13:
[----:B------:R-:W1:Y:S04]  /*05d0*/  LDS R5, [R4] ;  /* 0x0000000004057984 */ /* 0x000e680000000800 */
[----:B-1----:R-:W-:Y:S01]  /*05e0*/  STG.E desc[UR6][R2.64], R5 ;  /* 0x0000000502007986 */ /* 0x002fe2000c101906 */
[----:B------:R-:W-:Y:S05]  /*05f0*/  EXIT ;  /* 0x000000000000794d */ /* 0x000fea0003800000 */
.L_x_17:
        /* <DEDUP_REMOVED lines=16> */
.L_x_21:


//--------------------- .text._Z8init_gpui        --------------------------
	.section	.text._Z8init_gpui,"ax",@progbits
	.align	128
        .global         _Z8init_gpui
        .type           _Z8init_gpui,@function
        .size           _Z8init_gpui,(.L_x_22 - _Z8init_gpui)
        .other          _Z8init_gpui,@"STO_CUDA_ENTRY STV_DEFAULT"
_Z8init_gpui:
.text._Z8init_gpui:
[----:B------:R-:W-:Y:S01]  /*0000*/  LDC R1, c[0x0][0x37c] ;  /* 0x0000df00ff017b82 */ /* 0x000fe20000000800 */
[----:B------:R-:W-:Y:S05]  /*0010*/  EXIT ;  /* 0x000000000000794d */ /* 0x000fea0003800000 */
.L_x_18:
        /* <DEDUP_REMOVED lines=14> */
.L_x_22:


//--------------------- .nv.shared._Z11phase_threePiiiii --------------------------
	.section	.nv.shared._Z11phase_threePiiiii,"aw",@nobits
	.sectionflags	@""
	.align	16
	.zero		1024


//--------------------- .nv.shared.reserved.0     --------------------------
	.section	.nv.shared.reserved.0,"aw",@nobits
	.weak		__nv_reservedSMEM_offset_0_alias
	.size		__nv_reservedSMEM_offset_0_alias, 0, 64
	.other		__nv_reservedSMEM_offset_0_alias,@"STO_CUDA_RESERVED_SHARED STV_DEFAULT"
__nv_reservedSMEM_offset_0_alias:
	.zero		0
	.zero		64


//--------------------- .nv.shared._Z9phase_twoPiiiii --------------------------
	.section	.nv.shared._Z9phase_twoPiiiii,"aw",@nobits
	.sectionflags	@""
	.align	16
	.zero		1024


//--------------------- .nv.shared._Z9phase_onePiiiii --------------------------
	.section	.nv.shared._Z9phase_onePiiiii,"aw",@nobits
	.sectionflags	@""
	.align	16
	.zero		1024


//--------------------- .nv.shared._Z8init_gpui   --------------------------
	.section	.nv.shared._Z8init_gpui,"aw",@nobits
	.sectionflags	@""
	.align	16
	.zero		1024


//--------------------- .nv.constant0._Z11phase_threePiiiii --------------------------
	.section	.nv.constant0._Z11phase_threePiiiii,"a",@progbits
	.sectionflags	@""
	.align	4
.nv.constant0._Z11phase_threePiiiii:
	.zero		920


//--------------------- .nv.constant0._Z9phase_twoPiiiii --------------------------
	.section	.nv.constant0._Z9phase_twoPiiiii,"a",@progbits
	.sectionflags	@""
	.align	4
.nv.constant0._Z9phase_twoPiiiii:
	.zero		920


//--------------------- .nv.constant0._Z9phase_onePiiiii --------------------------
	.section	.nv.constant0._Z9phase_onePiiiii,"a",@progbits
	.sectionflags	@""
	.align	4
.nv.constant0._Z9phase_onePiiiii:
	.zero		920


//--------------------- .nv.constant0._Z8init_gpui --------------------------
	.section	.nv.constant0._Z8init_gpui,"a",@progbits
	.sectionflags	@""
	.align	4
.nv.constant0._Z8init_gpui:
	.zero		900


//--------------------- SYMBOLS --------------------------

	.type		.nv.reservedSmem.offset0,@object
	.size		.nv.reservedSmem.offset0,0x4
	.type		.nv.reservedSmem.cap,@object
	.size		.nv.reservedSmem.cap,0x4
